//
// Generated by NVIDIA NVVM Compiler
//
// Compiler Build ID: CL-36424714
// Cuda compilation tools, release 13.0, V13.0.88
// Based on NVVM 20.0.0
//

.version 9.0
.target sm_100
.address_size 64

	// .globl	_Z13communicationiiiPd

.visible .entry _Z13communicationiiiPd(
	.param .u32 _Z13communicationiiiPd_param_0,
	.param .u32 _Z13communicationiiiPd_param_1,
	.param .u32 _Z13communicationiiiPd_param_2,
	.param .u64 .ptr .align 1 _Z13communicationiiiPd_param_3
)
{
	.reg .pred 	%p<14>;
	.reg .b32 	%r<41>;
	.reg .b64 	%rd<17>;
	.reg .b64 	%fd<63>;

	ld.param.u32 	%r22, [_Z13communicationiiiPd_param_0];
	ld.param.u32 	%r23, [_Z13communicationiiiPd_param_1];
	ld.param.u32 	%r24, [_Z13communicationiiiPd_param_2];
	ld.param.u64 	%rd6, [_Z13communicationiiiPd_param_3];
	cvta.to.global.u64 	%rd1, %rd6;
	mov.u32 	%r25, %tid.x;
	mov.u32 	%r26, %ctaid.x;
	mov.u32 	%r1, %ntid.x;
	mad.lo.s32 	%r35, %r26, %r1, %r25;
	setp.ge.s32 	%p1, %r35, %r24;
	@%p1 bra 	$L__BB0_18;
	setp.lt.s32 	%p2, %r22, 1;
	@%p2 bra 	$L__BB0_18;
	and.b32  	%r3, %r22, 15;
	and.b32  	%r4, %r22, 7;
	and.b32  	%r5, %r22, 2147483632;
	and.b32  	%r6, %r22, 3;
	neg.s32 	%r7, %r5;
	mul.wide.u32 	%rd2, %r22, 8;
	add.s64 	%rd3, %rd1, %rd2;
	mov.u32 	%r27, %nctaid.x;
	mul.lo.s32 	%r8, %r1, %r27;
$L__BB0_3:
	mul.lo.s32 	%r10, %r35, %r23;
	setp.eq.s32 	%p3, %r10, 0;
	@%p3 bra 	$L__BB0_17;
	setp.lt.u32 	%p4, %r22, 16;
	add.s32 	%r29, %r10, -1;
	mul.lo.s32 	%r11, %r29, %r22;
	mov.b32 	%r39, 0;
	@%p4 bra 	$L__BB0_7;
	mov.u32 	%r36, %r11;
	mov.u32 	%r37, %r7;
$L__BB0_6:
	.pragma "nounroll";
	mul.wide.s32 	%rd7, %r36, 8;
	add.s64 	%rd8, %rd3, %rd7;
	add.s64 	%rd9, %rd1, %rd7;
	ld.global.f64 	%fd1, [%rd9];
	ld.global.f64 	%fd2, [%rd8];
	st.global.f64 	[%rd9], %fd2;
	st.global.f64 	[%rd8], %fd1;
	ld.global.f64 	%fd3, [%rd9+8];
	ld.global.f64 	%fd4, [%rd8+8];
	st.global.f64 	[%rd9+8], %fd4;
	st.global.f64 	[%rd8+8], %fd3;
	ld.global.f64 	%fd5, [%rd9+16];
	ld.global.f64 	%fd6, [%rd8+16];
	st.global.f64 	[%rd9+16], %fd6;
	st.global.f64 	[%rd8+16], %fd5;
	ld.global.f64 	%fd7, [%rd9+24];
	ld.global.f64 	%fd8, [%rd8+24];
	st.global.f64 	[%rd9+24], %fd8;
	st.global.f64 	[%rd8+24], %fd7;
	ld.global.f64 	%fd9, [%rd9+32];
	ld.global.f64 	%fd10, [%rd8+32];
	st.global.f64 	[%rd9+32], %fd10;
	st.global.f64 	[%rd8+32], %fd9;
	ld.global.f64 	%fd11, [%rd9+40];
	ld.global.f64 	%fd12, [%rd8+40];
	st.global.f64 	[%rd9+40], %fd12;
	st.global.f64 	[%rd8+40], %fd11;
	ld.global.f64 	%fd13, [%rd9+48];
	ld.global.f64 	%fd14, [%rd8+48];
	st.global.f64 	[%rd9+48], %fd14;
	st.global.f64 	[%rd8+48], %fd13;
	ld.global.f64 	%fd15, [%rd9+56];
	ld.global.f64 	%fd16, [%rd8+56];
	st.global.f64 	[%rd9+56], %fd16;
	st.global.f64 	[%rd8+56], %fd15;
	ld.global.f64 	%fd17, [%rd9+64];
	ld.global.f64 	%fd18, [%rd8+64];
	st.global.f64 	[%rd9+64], %fd18;
	st.global.f64 	[%rd8+64], %fd17;
	ld.global.f64 	%fd19, [%rd9+72];
	ld.global.f64 	%fd20, [%rd8+72];
	st.global.f64 	[%rd9+72], %fd20;
	st.global.f64 	[%rd8+72], %fd19;
	ld.global.f64 	%fd21, [%rd9+80];
	ld.global.f64 	%fd22, [%rd8+80];
	st.global.f64 	[%rd9+80], %fd22;
	st.global.f64 	[%rd8+80], %fd21;
	ld.global.f64 	%fd23, [%rd9+88];
	ld.global.f64 	%fd24, [%rd8+88];
	st.global.f64 	[%rd9+88], %fd24;
	st.global.f64 	[%rd8+88], %fd23;
	ld.global.f64 	%fd25, [%rd9+96];
	ld.global.f64 	%fd26, [%rd8+96];
	st.global.f64 	[%rd9+96], %fd26;
	st.global.f64 	[%rd8+96], %fd25;
	ld.global.f64 	%fd27, [%rd9+104];
	ld.global.f64 	%fd28, [%rd8+104];
	st.global.f64 	[%rd9+104], %fd28;
	st.global.f64 	[%rd8+104], %fd27;
	ld.global.f64 	%fd29, [%rd9+112];
	ld.global.f64 	%fd30, [%rd8+112];
	st.global.f64 	[%rd9+112], %fd30;
	st.global.f64 	[%rd8+112], %fd29;
	ld.global.f64 	%fd31, [%rd9+120];
	ld.global.f64 	%fd32, [%rd8+120];
	st.global.f64 	[%rd9+120], %fd32;
	st.global.f64 	[%rd8+120], %fd31;
	add.s32 	%r37, %r37, 16;
	add.s32 	%r36, %r36, 16;
	setp.eq.s32 	%p5, %r37, 0;
	mov.u32 	%r39, %r5;
	@%p5 bra 	$L__BB0_7;
	bra.uni 	$L__BB0_6;
$L__BB0_7:
	setp.eq.s32 	%p6, %r3, 0;
	@%p6 bra 	$L__BB0_17;
	add.s32 	%r30, %r3, -1;
	setp.lt.u32 	%p7, %r30, 7;
	@%p7 bra 	$L__BB0_10;
	add.s32 	%r31, %r39, %r11;
	mul.wide.s32 	%rd10, %r31, 8;
	add.s64 	%rd11, %rd1, %rd10;
	ld.global.f64 	%fd33, [%rd11];
	add.s64 	%rd12, %rd11, %rd2;
	ld.global.f64 	%fd34, [%rd12];
	st.global.f64 	[%rd11], %fd34;
	st.global.f64 	[%rd12], %fd33;
	ld.global.f64 	%fd35, [%rd11+8];
	ld.global.f64 	%fd36, [%rd12+8];
	st.global.f64 	[%rd11+8], %fd36;
	st.global.f64 	[%rd12+8], %fd35;
	ld.global.f64 	%fd37, [%rd11+16];
	ld.global.f64 	%fd38, [%rd12+16];
	st.global.f64 	[%rd11+16], %fd38;
	st.global.f64 	[%rd12+16], %fd37;
	ld.global.f64 	%fd39, [%rd11+24];
	ld.global.f64 	%fd40, [%rd12+24];
	st.global.f64 	[%rd11+24], %fd40;
	st.global.f64 	[%rd12+24], %fd39;
	ld.global.f64 	%fd41, [%rd11+32];
	ld.global.f64 	%fd42, [%rd12+32];
	st.global.f64 	[%rd11+32], %fd42;
	st.global.f64 	[%rd12+32], %fd41;
	ld.global.f64 	%fd43, [%rd11+40];
	ld.global.f64 	%fd44, [%rd12+40];
	st.global.f64 	[%rd11+40], %fd44;
	st.global.f64 	[%rd12+40], %fd43;
	ld.global.f64 	%fd45, [%rd11+48];
	ld.global.f64 	%fd46, [%rd12+48];
	st.global.f64 	[%rd11+48], %fd46;
	st.global.f64 	[%rd12+48], %fd45;
	ld.global.f64 	%fd47, [%rd11+56];
	ld.global.f64 	%fd48, [%rd12+56];
	st.global.f64 	[%rd11+56], %fd48;
	st.global.f64 	[%rd12+56], %fd47;
	add.s32 	%r39, %r39, 8;
$L__BB0_10:
	setp.eq.s32 	%p8, %r4, 0;
	@%p8 bra 	$L__BB0_17;
	add.s32 	%r32, %r4, -1;
	setp.lt.u32 	%p9, %r32, 3;
	@%p9 bra 	$L__BB0_13;
	add.s32 	%r33, %r39, %r11;
	mul.wide.s32 	%rd13, %r33, 8;
	add.s64 	%rd14, %rd1, %rd13;
	ld.global.f64 	%fd49, [%rd14];
	add.s64 	%rd15, %rd14, %rd2;
	ld.global.f64 	%fd50, [%rd15];
	st.global.f64 	[%rd14], %fd50;
	st.global.f64 	[%rd15], %fd49;
	ld.global.f64 	%fd51, [%rd14+8];
	ld.global.f64 	%fd52, [%rd15+8];
	st.global.f64 	[%rd14+8], %fd52;
	st.global.f64 	[%rd15+8], %fd51;
	ld.global.f64 	%fd53, [%rd14+16];
	ld.global.f64 	%fd54, [%rd15+16];
	st.global.f64 	[%rd14+16], %fd54;
	st.global.f64 	[%rd15+16], %fd53;
	ld.global.f64 	%fd55, [%rd14+24];
	ld.global.f64 	%fd56, [%rd15+24];
	st.global.f64 	[%rd14+24], %fd56;
	st.global.f64 	[%rd15+24], %fd55;
	add.s32 	%r39, %r39, 4;
$L__BB0_13:
	setp.eq.s32 	%p10, %r6, 0;
	@%p10 bra 	$L__BB0_17;
	setp.eq.s32 	%p11, %r6, 1;
	add.s32 	%r34, %r39, %r11;
	mul.wide.s32 	%rd16, %r34, 8;
	add.s64 	%rd4, %rd1, %rd16;
	ld.global.f64 	%fd57, [%rd4];
	add.s64 	%rd5, %rd4, %rd2;
	ld.global.f64 	%fd58, [%rd5];
	st.global.f64 	[%rd4], %fd58;
	st.global.f64 	[%rd5], %fd57;
	@%p11 bra 	$L__BB0_17;
	setp.eq.s32 	%p12, %r6, 2;
	ld.global.f64 	%fd59, [%rd4+8];
	ld.global.f64 	%fd60, [%rd5+8];
	st.global.f64 	[%rd4+8], %fd60;
	st.global.f64 	[%rd5+8], %fd59;
	@%p12 bra 	$L__BB0_17;
	ld.global.f64 	%fd61, [%rd4+16];
	ld.global.f64 	%fd62, [%rd5+16];
	st.global.f64 	[%rd4+16], %fd62;
	st.global.f64 	[%rd5+16], %fd61;
$L__BB0_17:
	add.s32 	%r35, %r35, %r8;
	setp.lt.s32 	%p13, %r35, %r24;
	@%p13 bra 	$L__BB0_3;
$L__BB0_18:
	ret;

}
	// .globl	_Z9naivecopyiiiiPdS_
.visible .entry _Z9naivecopyiiiiPdS_(
	.param .u32 _Z9naivecopyiiiiPdS__param_0,
	.param .u32 _Z9naivecopyiiiiPdS__param_1,
	.param .u32 _Z9naivecopyiiiiPdS__param_2,
	.param .u32 _Z9naivecopyiiiiPdS__param_3,
	.param .u64 .ptr .align 1 _Z9naivecopyiiiiPdS__param_4,
	.param .u64 .ptr .align 1 _Z9naivecopyiiiiPdS__param_5
)
{
	.reg .pred 	%p<14>;
	.reg .b32 	%r<46>;
	.reg .b64 	%rd<19>;
	.reg .b64 	%fd<32>;

	ld.param.u32 	%r25, [_Z9naivecopyiiiiPdS__param_0];
	ld.param.u32 	%r26, [_Z9naivecopyiiiiPdS__param_2];
	ld.param.u32 	%r27, [_Z9naivecopyiiiiPdS__param_3];
	ld.param.u64 	%rd7, [_Z9naivecopyiiiiPdS__param_4];
	ld.param.u64 	%rd8, [_Z9naivecopyiiiiPdS__param_5];
	cvta.to.global.u64 	%rd1, %rd8;
	cvta.to.global.u64 	%rd2, %rd7;
	mov.u32 	%r28, %tid.x;
	mov.u32 	%r29, %ctaid.x;
	mov.u32 	%r1, %ntid.x;
	mad.lo.s32 	%r39, %r29, %r1, %r28;
	setp.ge.s32 	%p1, %r39, %r27;
	@%p1 bra 	$L__BB1_18;
	min.s32 	%r30, %r26, %r25;
	setp.lt.s32 	%p2, %r30, 1;
	@%p2 bra 	$L__BB1_18;
	and.b32  	%r3, %r25, 15;
	and.b32  	%r4, %r25, 7;
	add.s32 	%r5, %r4, -1;
	and.b32  	%r6, %r25, 2147483632;
	and.b32  	%r7, %r25, 3;
	neg.s32 	%r8, %r6;
	add.s64 	%rd3, %rd2, 64;
	add.s64 	%rd4, %rd1, 64;
	mov.u32 	%r31, %nctaid.x;
	mul.lo.s32 	%r9, %r1, %r31;
$L__BB1_3:
	mul.lo.s32 	%r11, %r39, %r26;
	mov.b32 	%r40, 0;
$L__BB1_4:
	setp.lt.u32 	%p3, %r25, 16;
	add.s32 	%r34, %r40, %r11;
	mul.lo.s32 	%r13, %r34, %r25;
	mov.b32 	%r44, 0;
	mov.u32 	%r41, %r13;
	mov.u32 	%r42, %r8;
	@%p3 bra 	$L__BB1_6;
$L__BB1_5:
	.pragma "nounroll";
	mul.wide.s32 	%rd9, %r41, 8;
	add.s64 	%rd10, %rd3, %rd9;
	add.s64 	%rd11, %rd4, %rd9;
	ld.global.f64 	%fd1, [%rd10+-64];
	st.global.f64 	[%rd11+-64], %fd1;
	ld.global.f64 	%fd2, [%rd10+-56];
	st.global.f64 	[%rd11+-56], %fd2;
	ld.global.f64 	%fd3, [%rd10+-48];
	st.global.f64 	[%rd11+-48], %fd3;
	ld.global.f64 	%fd4, [%rd10+-40];
	st.global.f64 	[%rd11+-40], %fd4;
	ld.global.f64 	%fd5, [%rd10+-32];
	st.global.f64 	[%rd11+-32], %fd5;
	ld.global.f64 	%fd6, [%rd10+-24];
	st.global.f64 	[%rd11+-24], %fd6;
	ld.global.f64 	%fd7, [%rd10+-16];
	st.global.f64 	[%rd11+-16], %fd7;
	ld.global.f64 	%fd8, [%rd10+-8];
	st.global.f64 	[%rd11+-8], %fd8;
	ld.global.f64 	%fd9, [%rd10];
	st.global.f64 	[%rd11], %fd9;
	ld.global.f64 	%fd10, [%rd10+8];
	st.global.f64 	[%rd11+8], %fd10;
	ld.global.f64 	%fd11, [%rd10+16];
	st.global.f64 	[%rd11+16], %fd11;
	ld.global.f64 	%fd12, [%rd10+24];
	st.global.f64 	[%rd11+24], %fd12;
	ld.global.f64 	%fd13, [%rd10+32];
	st.global.f64 	[%rd11+32], %fd13;
	ld.global.f64 	%fd14, [%rd10+40];
	st.global.f64 	[%rd11+40], %fd14;
	ld.global.f64 	%fd15, [%rd10+48];
	st.global.f64 	[%rd11+48], %fd15;
	ld.global.f64 	%fd16, [%rd10+56];
	st.global.f64 	[%rd11+56], %fd16;
	add.s32 	%r42, %r42, 16;
	add.s32 	%r41, %r41, 16;
	setp.eq.s32 	%p4, %r42, 0;
	mov.u32 	%r44, %r6;
	@%p4 bra 	$L__BB1_6;
	bra.uni 	$L__BB1_5;
$L__BB1_6:
	setp.eq.s32 	%p5, %r3, 0;
	@%p5 bra 	$L__BB1_16;
	add.s32 	%r35, %r3, -1;
	setp.lt.u32 	%p6, %r35, 7;
	@%p6 bra 	$L__BB1_9;
	add.s32 	%r36, %r44, %r13;
	mul.wide.s32 	%rd12, %r36, 8;
	add.s64 	%rd13, %rd2, %rd12;
	ld.global.f64 	%fd17, [%rd13];
	add.s64 	%rd14, %rd1, %rd12;
	st.global.f64 	[%rd14], %fd17;
	ld.global.f64 	%fd18, [%rd13+8];
	st.global.f64 	[%rd14+8], %fd18;
	ld.global.f64 	%fd19, [%rd13+16];
	st.global.f64 	[%rd14+16], %fd19;
	ld.global.f64 	%fd20, [%rd13+24];
	st.global.f64 	[%rd14+24], %fd20;
	ld.global.f64 	%fd21, [%rd13+32];
	st.global.f64 	[%rd14+32], %fd21;
	ld.global.f64 	%fd22, [%rd13+40];
	st.global.f64 	[%rd14+40], %fd22;
	ld.global.f64 	%fd23, [%rd13+48];
	st.global.f64 	[%rd14+48], %fd23;
	ld.global.f64 	%fd24, [%rd13+56];
	st.global.f64 	[%rd14+56], %fd24;
	add.s32 	%r44, %r44, 8;
$L__BB1_9:
	setp.eq.s32 	%p7, %r4, 0;
	@%p7 bra 	$L__BB1_16;
	setp.lt.u32 	%p8, %r5, 3;
	@%p8 bra 	$L__BB1_12;
	add.s32 	%r37, %r44, %r13;
	mul.wide.s32 	%rd15, %r37, 8;
	add.s64 	%rd16, %rd2, %rd15;
	ld.global.f64 	%fd25, [%rd16];
	add.s64 	%rd17, %rd1, %rd15;
	st.global.f64 	[%rd17], %fd25;
	ld.global.f64 	%fd26, [%rd16+8];
	st.global.f64 	[%rd17+8], %fd26;
	ld.global.f64 	%fd27, [%rd16+16];
	st.global.f64 	[%rd17+16], %fd27;
	ld.global.f64 	%fd28, [%rd16+24];
	st.global.f64 	[%rd17+24], %fd28;
	add.s32 	%r44, %r44, 4;
$L__BB1_12:
	setp.eq.s32 	%p9, %r7, 0;
	@%p9 bra 	$L__BB1_16;
	setp.eq.s32 	%p10, %r7, 1;
	add.s32 	%r38, %r44, %r13;
	mul.wide.s32 	%rd18, %r38, 8;
	add.s64 	%rd5, %rd2, %rd18;
	ld.global.f64 	%fd29, [%rd5];
	add.s64 	%rd6, %rd1, %rd18;
	st.global.f64 	[%rd6], %fd29;
	@%p10 bra 	$L__BB1_16;
	setp.eq.s32 	%p11, %r7, 2;
	ld.global.f64 	%fd30, [%rd5+8];
	st.global.f64 	[%rd6+8], %fd30;
	@%p11 bra 	$L__BB1_16;
	ld.global.f64 	%fd31, [%rd5+16];
	st.global.f64 	[%rd6+16], %fd31;
$L__BB1_16:
	add.s32 	%r40, %r40, 1;
	setp.ne.s32 	%p12, %r40, %r26;
	@%p12 bra 	$L__BB1_4;
	add.s32 	%r39, %r39, %r9;
	setp.lt.s32 	%p13, %r39, %r27;
	@%p13 bra 	$L__BB1_3;
$L__BB1_18:
	ret;

}


// ===== COMPILED SASS (sm_100) =====

	.target	sm_100

	.elftype	@"ET_EXEC"


//--------------------- .note.nv.tkinfo           --------------------------
	.section	.note.nv.tkinfo,"",@"SHT_NOTE"
	.sectionflags	@"SHF_NOTE_NV_TKINFO"
	.tkinfo
        /*0018*/ 	.word	0x00000002
        /*0030*/ 	.string	""
        /*0030*/ 	.string	"ptxas"
        /*0030*/ 	.string	"Cuda compilation tools, release 13.0, V13.0.88"
        /*0030*/ 	.string	"Build cuda_13.0.r13.0/compiler.36424714_0"
        /*0030*/ 	.string	"-arch sm_100 -m 64 "



//--------------------- .note.nv.cuinfo           --------------------------
	.section	.note.nv.cuinfo,"",@"SHT_NOTE"
	.sectionflags	@"SHF_NOTE_NV_CUINFO"
        /*0018*/ 	.short	0x0002
        /*001a*/ 	.short	0x0064
        /*001c*/ 	.short	0x0082
	.zero		2


//--------------------- .nv.info                  --------------------------
	.section	.nv.info,"",@"SHT_CUDA_INFO"
	.align	4


	//----- nvinfo : EIATTR_REGCOUNT
	.align		4
        /*0000*/ 	.byte	0x04, 0x2f
        /*0002*/ 	.short	(.L_1 - .L_0)
	.align		4
.L_0:
        /*0004*/ 	.word	index@(_Z13communicationiiiPd)
        /*0008*/ 	.word	0x00000020


	//----- nvinfo : EIATTR_FRAME_SIZE
	.align		4
.L_1:
        /*000c*/ 	.byte	0x04, 0x11
        /*000e*/ 	.short	(.L_3 - .L_2)
	.align		4
.L_2:
        /*0010*/ 	.word	index@(_Z13communicationiiiPd)
        /*0014*/ 	.word	0x00000000


	//----- nvinfo : EIATTR_REGCOUNT
	.align		4
.L_3:
        /*0018*/ 	.byte	0x04, 0x2f
        /*001a*/ 	.short	(.L_5 - .L_4)
	.align		4
.L_4:
        /*001c*/ 	.word	index@(_Z9naivecopyiiiiPdS_)
        /*0020*/ 	.word	0x00000020


	//----- nvinfo : EIATTR_FRAME_SIZE
	.align		4
.L_5:
        /*0024*/ 	.byte	0x04, 0x11
        /*0026*/ 	.short	(.L_7 - .L_6)
	.align		4
.L_6:
        /*0028*/ 	.word	index@(_Z9naivecopyiiiiPdS_)
        /*002c*/ 	.word	0x00000000


	//----- nvinfo : EIATTR_MIN_STACK_SIZE
	.align		4
.L_7:
        /*0030*/ 	.byte	0x04, 0x12
        /*0032*/ 	.short	(.L_9 - .L_8)
	.align		4
.L_8:
        /*0034*/ 	.word	index@(_Z9naivecopyiiiiPdS_)
        /*0038*/ 	.word	0x00000000


	//----- nvinfo : EIATTR_MIN_STACK_SIZE
	.align		4
.L_9:
        /*003c*/ 	.byte	0x04, 0x12
        /*003e*/ 	.short	(.L_11 - .L_10)
	.align		4
.L_10:
        /*0040*/ 	.word	index@(_Z13communicationiiiPd)
        /*0044*/ 	.word	0x00000000
.L_11:


//--------------------- .nv.compat                --------------------------
	.section	.nv.compat,"",@"SHT_CUDA_COMPAT_INFO"
	.align	4
        /*0000*/ 	.byte	0x02, 0x09, 0x00, 0x00, 0x02, 0x02, 0x01, 0x00, 0x02, 0x05, 0x05, 0x00, 0x03, 0x07, 0x01, 0x01
        /*0010*/ 	.byte	0x02, 0x03, 0x00, 0x00, 0x02, 0x06, 0x01, 0x00, 0x04, 0x0b, 0x08, 0x00, 0x09, 0x00, 0x00, 0x00
        /*0020*/ 	.byte	0x00, 0x00, 0x00, 0x00


//--------------------- .nv.info._Z9naivecopyiiiiPdS_ --------------------------
	.section	.nv.info._Z9naivecopyiiiiPdS_,"",@"SHT_CUDA_INFO"
	.sectionflags	@""
	.align	4


	//----- nvinfo : EIATTR_CUDA_API_VERSION
	.align		4
        /*0000*/ 	.byte	0x04, 0x37
        /*0002*/ 	.short	(.L_13 - .L_12)
.L_12:
        /*0004*/ 	.word	0x00000082


	//----- nvinfo : EIATTR_KPARAM_INFO
	.align		4
.L_13:
        /*0008*/ 	.byte	0x04, 0x17
        /*000a*/ 	.short	(.L_15 - .L_14)
.L_14:
        /*000c*/ 	.word	0x00000000
        /*0010*/ 	.short	0x0005
        /*0012*/ 	.short	0x0018
        /*0014*/ 	.byte	0x00, 0xf5, 0x21, 0x00


	//----- nvinfo : EIATTR_KPARAM_INFO
	.align		4
.L_15:
        /*0018*/ 	.byte	0x04, 0x17
        /*001a*/ 	.short	(.L_17 - .L_16)
.L_16:
        /*001c*/ 	.word	0x00000000
        /*0020*/ 	.short	0x0004
        /*0022*/ 	.short	0x0010
        /*0024*/ 	.byte	0x00, 0xf5, 0x21, 0x00


	//----- nvinfo : EIATTR_KPARAM_INFO
	.align		4
.L_17:
        /*0028*/ 	.byte	0x04, 0x17
        /*002a*/ 	.short	(.L_19 - .L_18)
.L_18:
        /*002c*/ 	.word	0x00000000
        /*0030*/ 	.short	0x0003
        /*0032*/ 	.short	0x000c
        /*0034*/ 	.byte	0x00, 0xf0, 0x11, 0x00


	//----- nvinfo : EIATTR_KPARAM_INFO
	.align		4
.L_19:
        /*0038*/ 	.byte	0x04, 0x17
        /*003a*/ 	.short	(.L_21 - .L_20)
.L_20:
        /*003c*/ 	.word	0x00000000
        /*0040*/ 	.short	0x0002
        /*0042*/ 	.short	0x0008
        /*0044*/ 	.byte	0x00, 0xf0, 0x11, 0x00


	//----- nvinfo : EIATTR_KPARAM_INFO
	.align		4
.L_21:
        /*0048*/ 	.byte	0x04, 0x17
        /*004a*/ 	.short	(.L_23 - .L_22)
.L_22:
        /*004c*/ 	.word	0x00000000
        /*0050*/ 	.short	0x0001
        /*0052*/ 	.short	0x0004
        /*0054*/ 	.byte	0x00, 0xf0, 0x11, 0x00


	//----- nvinfo : EIATTR_KPARAM_INFO
	.align		4
.L_23:
        /*0058*/ 	.byte	0x04, 0x17
        /*005a*/ 	.short	(.L_25 - .L_24)
.L_24:
        /*005c*/ 	.word	0x00000000
        /*0060*/ 	.short	0x0000
        /*0062*/ 	.short	0x0000
        /*0064*/ 	.byte	0x00, 0xf0, 0x11, 0x00


	//----- nvinfo : EIATTR_SPARSE_MMA_MASK
	.align		4
.L_25:
        /*0068*/ 	.byte	0x03, 0x50
        /*006a*/ 	.short	0x0000


	//----- nvinfo : EIATTR_MAXREG_COUNT
	.align		4
        /*006c*/ 	.byte	0x03, 0x1b
        /*006e*/ 	.short	0x00ff


	//----- nvinfo : EIATTR_MERCURY_ISA_VERSION
	.align		4
        /*0070*/ 	.byte	0x03, 0x5f
        /*0072*/ 	.short	0x0101


	//----- nvinfo : EIATTR_VRC_CTA_INIT_COUNT
	.align		4
        /*0074*/ 	.byte	0x02, 0x4a
	.zero		1
	.zero		1


	//----- nvinfo : EIATTR_EXIT_INSTR_OFFSETS
	.align		4
        /*0078*/ 	.byte	0x04, 0x1c
        /*007a*/ 	.short	(.L_27 - .L_26)


	//   ....[0]....
.L_26:
        /*007c*/ 	.word	0x00000070


	//   ....[1]....
        /*0080*/ 	.word	0x000000c0


	//   ....[2]....
        /*0084*/ 	.word	0x00000960


	//----- nvinfo : EIATTR_CRS_STACK_SIZE
	.align		4
.L_27:
        /*0088*/ 	.byte	0x04, 0x1e
        /*008a*/ 	.short	(.L_29 - .L_28)
.L_28:
        /*008c*/ 	.word	0x00000000


	//----- nvinfo : EIATTR_CBANK_PARAM_SIZE
	.align		4
.L_29:
        /*0090*/ 	.byte	0x03, 0x19
        /*0092*/ 	.short	0x0020


	//----- nvinfo : EIATTR_PARAM_CBANK
	.align		4
        /*0094*/ 	.byte	0x04, 0x0a
        /*0096*/ 	.short	(.L_31 - .L_30)
	.align		4
.L_30:
        /*0098*/ 	.word	index@(.nv.constant0._Z9naivecopyiiiiPdS_)
        /*009c*/ 	.short	0x0380
        /*009e*/ 	.short	0x0020


	//----- nvinfo : EIATTR_SW_WAR
	.align		4
.L_31:
        /*00a0*/ 	.byte	0x04, 0x36
        /*00a2*/ 	.short	(.L_33 - .L_32)
.L_32:
        /*00a4*/ 	.word	0x00000008
.L_33:


//--------------------- .nv.info._Z13communicationiiiPd --------------------------
	.section	.nv.info._Z13communicationiiiPd,"",@"SHT_CUDA_INFO"
	.sectionflags	@""
	.align	4


	//----- nvinfo : EIATTR_CUDA_API_VERSION
	.align		4
        /*0000*/ 	.byte	0x04, 0x37
        /*0002*/ 	.short	(.L_35 - .L_34)
.L_34:
        /*0004*/ 	.word	0x00000082


	//----- nvinfo : EIATTR_KPARAM_INFO
	.align		4
.L_35:
        /*0008*/ 	.byte	0x04, 0x17
        /*000a*/ 	.short	(.L_37 - .L_36)
.L_36:
        /*000c*/ 	.word	0x00000000
        /*0010*/ 	.short	0x0003
        /*0012*/ 	.short	0x0010
        /*0014*/ 	.byte	0x00, 0xf5, 0x21, 0x00


	//----- nvinfo : EIATTR_KPARAM_INFO
	.align		4
.L_37:
        /*0018*/ 	.byte	0x04, 0x17
        /*001a*/ 	.short	(.L_39 - .L_38)
.L_38:
        /*001c*/ 	.word	0x00000000
        /*0020*/ 	.short	0x0002
        /*0022*/ 	.short	0x0008
        /*0024*/ 	.byte	0x00, 0xf0, 0x11, 0x00


	//----- nvinfo : EIATTR_KPARAM_INFO
	.align		4
.L_39:
        /*0028*/ 	.byte	0x04, 0x17
        /*002a*/ 	.short	(.L_41 - .L_40)
.L_40:
        /*002c*/ 	.word	0x00000000
        /*0030*/ 	.short	0x0001
        /*0032*/ 	.short	0x0004
        /*0034*/ 	.byte	0x00, 0xf0, 0x11, 0x00


	//----- nvinfo : EIATTR_KPARAM_INFO
	.align		4
.L_41:
        /*0038*/ 	.byte	0x04, 0x17
        /*003a*/ 	.short	(.L_43 - .L_42)
.L_42:
        /*003c*/ 	.word	0x00000000
        /*0040*/ 	.short	0x0000
        /*0042*/ 	.short	0x0000
        /*0044*/ 	.byte	0x00, 0xf0, 0x11, 0x00


	//----- nvinfo : EIATTR_SPARSE_MMA_MASK
	.align		4
.L_43:
        /*0048*/ 	.byte	0x03, 0x50
        /*004a*/ 	.short	0x0000


	//----- nvinfo : EIATTR_MAXREG_COUNT
	.align		4
        /*004c*/ 	.byte	0x03, 0x1b
        /*004e*/ 	.short	0x00ff


	//----- nvinfo : EIATTR_MERCURY_ISA_VERSION
	.align		4
        /*0050*/ 	.byte	0x03, 0x5f
        /*0052*/ 	.short	0x0101


	//----- nvinfo : EIATTR_VRC_CTA_INIT_COUNT
	.align		4
        /*0054*/ 	.byte	0x02, 0x4a
	.zero		1
	.zero		1


	//----- nvinfo : EIATTR_EXIT_INSTR_OFFSETS
	.align		4
        /*0058*/ 	.byte	0x04, 0x1c
        /*005a*/ 	.short	(.L_45 - .L_44)


	//   ....[0]....
.L_44:
        /*005c*/ 	.word	0x00000070


	//   ....[1]....
        /*0060*/ 	.word	0x000000a0


	//   ....[2]....
        /*0064*/ 	.word	0x00000cc0


	//----- nvinfo : EIATTR_CRS_STACK_SIZE
	.align		4
.L_45:
        /*0068*/ 	.byte	0x04, 0x1e
        /*006a*/ 	.short	(.L_47 - .L_46)
.L_46:
        /*006c*/ 	.word	0x00000000


	//----- nvinfo : EIATTR_CBANK_PARAM_SIZE
	.align		4
.L_47:
        /*0070*/ 	.byte	0x03, 0x19
        /*0072*/ 	.short	0x0018


	//----- nvinfo : EIATTR_PARAM_CBANK
	.align		4
        /*0074*/ 	.byte	0x04, 0x0a
        /*0076*/ 	.short	(.L_49 - .L_48)
	.align		4
.L_48:
        /*0078*/ 	.word	index@(.nv.constant0._Z13communicationiiiPd)
        /*007c*/ 	.short	0x0380
        /*007e*/ 	.short	0x0018


	//----- nvinfo : EIATTR_SW_WAR
	.align		4
.L_49:
        /*0080*/ 	.byte	0x04, 0x36
        /*0082*/ 	.short	(.L_51 - .L_50)
.L_50:
        /*0084*/ 	.word	0x00000008
.L_51:


//--------------------- .nv.callgraph             --------------------------
	.section	.nv.callgraph,"",@"SHT_CUDA_CALLGRAPH"
	.align	4
	.sectionentsize	8
	.align		4
        /*0000*/ 	.word	0x00000000
	.align		4
        /*0004*/ 	.word	0xffffffff
	.align		4
        /*0008*/ 	.word	0x00000000
	.align		4
        /*000c*/ 	.word	0xfffffffe
	.align		4
        /*0010*/ 	.word	0x00000000
	.align		4
        /*0014*/ 	.word	0xfffffffd
	.align		4
        /*0018*/ 	.word	0x00000000
	.align		4
        /*001c*/ 	.word	0xfffffffc


//--------------------- .text._Z9naivecopyiiiiPdS_ --------------------------
	.section	.text._Z9naivecopyiiiiPdS_,"ax",@progbits
	.align	128
        .global         _Z9naivecopyiiiiPdS_
        .type           _Z9naivecopyiiiiPdS_,@function
        .size           _Z9naivecopyiiiiPdS_,(.L_x_16 - _Z9naivecopyiiiiPdS_)
        .other          _Z9naivecopyiiiiPdS_,@"STO_CUDA_ENTRY STV_DEFAULT"
_Z9naivecopyiiiiPdS_:
.text._Z9naivecopyiiiiPdS_:
[----:B------:R-:W-:Y:S01]  /*0000*/  LDC R1, c[0x0][0x37c] ;  /* 0x0000df00ff017b82 */ /* 0x000fe20000000800 */
[----:B------:R-:W0:Y:S07]  /*0010*/  S2R R2, SR_TID.X ;  /* 0x0000000000027919 */ /* 0x000e2e0000002100 */
[----:B------:R-:W0:Y:S01]  /*0020*/  S2UR UR4, SR_CTAID.X ;  /* 0x00000000000479c3 */ /* 0x000e220000002500 */
[----:B------:R-:W1:Y:S07]  /*0030*/  LDCU UR5, c[0x0][0x38c] ;  /* 0x00007180ff0577ac */ /* 0x000e6e0008000800 */
[----:B------:R-:W0:Y:S02]  /*0040*/  LDC R7, c[0x0][0x360] ;  /* 0x0000d800ff077b82 */ /* 0x000e240000000800 */
[----:B0-----:R-:W-:-:S05]  /*0050*/  IMAD R2, R7, UR4, R2 ;  /* 0x0000000407027c24 */ /* 0x001fca000f8e0202 */
[----:B-1----:R-:W-:-:S13]  /*0060*/  ISETP.GE.AND P0, PT, R2, UR5, PT ;  /* 0x0000000502007c0c */ /* 0x002fda000bf06270 */
[----:B------:R-:W-:Y:S05]  /*0070*/  @P0 EXIT ;  /* 0x000000000000094d */ /* 0x000fea0003800000 */
[----:B------:R-:W0:Y:S01]  /*0080*/  LDC R5, c[0x0][0x380] ;  /* 0x0000e000ff057b82 */ /* 0x000e220000000800 */
[----:B------:R-:W0:Y:S02]  /*0090*/  LDCU UR4, c[0x0][0x388] ;  /* 0x00007100ff0477ac */ /* 0x000e240008000800 */
[----:B0-----:R-:W-:-:S04]  /*00a0*/  VIMNMX R0, PT, PT, R5, UR4, PT ;  /* 0x0000000405007c48 */ /* 0x001fc8000bfe0100 */
[----:B------:R-:W-:-:S13]  /*00b0*/  ISETP.GE.AND P0, PT, R0, 0x1, PT ;  /* 0x000000010000780c */ /* 0x000fda0003f06270 */
[----:B------:R-:W-:Y:S05]  /*00c0*/  @!P0 EXIT ;  /* 0x000000000000894d */ /* 0x000fea0003800000 */
[----:B------:R-:W0:Y:S01]  /*00d0*/  LDCU.128 UR8, c[0x0][0x390] ;  /* 0x00007200ff0877ac */ /* 0x000e220008000c00 */
[C---:B------:R-:W-:Y:S02]  /*00e0*/  LOP3.LUT R0, R5.reuse, 0x7, RZ, 0xc0, !PT ;  /* 0x0000000705007812 */ /* 0x040fe400078ec0ff */
[----:B------:R-:W-:Y:S01]  /*00f0*/  LOP3.LUT R4, R5, 0xf, RZ, 0xc0, !PT ;  /* 0x0000000f05047812 */ /* 0x000fe200078ec0ff */
[----:B------:R-:W1:Y:S02]  /*0100*/  LDCU UR12, c[0x0][0x370] ;  /* 0x00006e00ff0c77ac */ /* 0x000e640008000800 */
[----:B------:R-:W-:Y:S01]  /*0110*/  VIADD R3, R0, 0xffffffff ;  /* 0xffffffff00037836 */ /* 0x000fe20000000000 */
[----:B------:R-:W2:Y:S04]  /*0120*/  LDCU.64 UR14, c[0x0][0x358] ;  /* 0x00006b00ff0e77ac */ /* 0x000ea80008000a00 */
[----:B------:R-:W-:-:S02]  /*0130*/  ISETP.GE.U32.AND P0, PT, R3, 0x3, PT ;  /* 0x000000030300780c */ /* 0x000fc40003f06070 */
[C---:B------:R-:W-:Y:S02]  /*0140*/  LOP3.LUT R3, R5.reuse, 0x7ffffff0, RZ, 0xc0, !PT ;  /* 0x7ffffff005037812 */ /* 0x040fe400078ec0ff */
[----:B------:R-:W-:Y:S01]  /*0150*/  LOP3.LUT R5, R5, 0x3, RZ, 0xc0, !PT ;  /* 0x0000000305057812 */ /* 0x000fe200078ec0ff */
[----:B0-----:R-:W-:Y:S02]  /*0160*/  UIADD3 UR6, UP0, UPT, UR8, 0x40, URZ ;  /* 0x0000004008067890 */ /* 0x001fe4000ff1e0ff */
[----:B------:R-:W-:Y:S01]  /*0170*/  IMAD.MOV R6, RZ, RZ, -R3 ;  /* 0x000000ffff067224 */ /* 0x000fe200078e0a03 */
[----:B------:R-:W-:Y:S01]  /*0180*/  UIADD3 UR4, UP1, UPT, UR10, 0x40, URZ ;  /* 0x000000400a047890 */ /* 0x000fe2000ff3e0ff */
[----:B-1----:R-:W-:Y:S01]  /*0190*/  IMAD R7, R7, UR12, RZ ;  /* 0x0000000c07077c24 */ /* 0x002fe2000f8e02ff */
[----:B------:R-:W-:Y:S02]  /*01a0*/  UIADD3.X UR7, UPT, UPT, URZ, UR9, URZ, UP0, !UPT ;  /* 0x00000009ff077290 */ /* 0x000fe400087fe4ff */
[----:B--2---:R-:W-:-:S12]  /*01b0*/  UIADD3.X UR5, UPT, UPT, URZ, UR11, URZ, UP1, !UPT ;  /* 0x0000000bff057290 */ /* 0x004fd80008ffe4ff */
.L_x_6:
[----:B0-----:R-:W0:Y:S01]  /*01c0*/  LDCU UR8, c[0x0][0x38c] ;  /* 0x00007180ff0877ac */ /* 0x001e220008000800 */
[----:B------:R-:W-:Y:S01]  /*01d0*/  MOV R8, R2 ;  /* 0x0000000200087202 */ /* 0x000fe20000000f00 */
[----:B------:R-:W-:Y:S02]  /*01e0*/  IMAD.IADD R2, R7, 0x1, R2 ;  /* 0x0000000107027824 */ /* 0x000fe400078e0202 */
[----:B------:R-:W-:-:S03]  /*01f0*/  IMAD.MOV.U32 R9, RZ, RZ, RZ ;  /* 0x000000ffff097224 */ /* 0x000fc600078e00ff */
[----:B01234-:R-:W-:-:S13]  /*0200*/  ISETP.GE.AND P1, PT, R2, UR8, PT ;  /* 0x0000000802007c0c */ /* 0x01ffda000bf26270 */
.L_x_5:
[----:B0-----:R-:W0:Y:S01]  /*0210*/  LDCU UR8, c[0x0][0x380] ;  /* 0x00007000ff0877ac */ /* 0x001e220008000800 */
[----:B------:R-:W-:Y:S01]  /*0220*/  IMAD.MOV.U32 R11, RZ, RZ, RZ ;  /* 0x000000ffff0b7224 */ /* 0x000fe200078e00ff */
[----:B-1----:R-:W1:Y:S01]  /*0230*/  LDCU UR9, c[0x0][0x388] ;  /* 0x00007100ff0977ac */ /* 0x002e620008000800 */
[----:B0-----:R-:W-:Y:S01]  /*0240*/  UISETP.GE.U32.AND UP0, UPT, UR8, 0x10, UPT ;  /* 0x000000100800788c */ /* 0x001fe2000bf06070 */
[----:B-1----:R-:W-:Y:S01]  /*0250*/  IMAD R10, R8, UR9, R9 ;  /* 0x00000009080a7c24 */ /* 0x002fe2000f8e0209 */
[----:B------:R-:W-:-:S03]  /*0260*/  IADD3 R9, PT, PT, R9, 0x1, RZ ;  /* 0x0000000109097810 */ /* 0x000fc60007ffe0ff */
[----:B------:R-:W-:Y:S01]  /*0270*/  IMAD R10, R10, UR8, RZ ;  /* 0x000000080a0a7c24 */ /* 0x000fe2000f8e02ff */
[----:B------:R-:W-:-:S03]  /*0280*/  ISETP.NE.AND P2, PT, R9, UR9, PT ;  /* 0x0000000909007c0c */ /* 0x000fc6000bf45270 */
[----:B--234-:R-:W-:Y:S10]  /*0290*/  BRA.U !UP0, `(.L_x_0) ;  /* 0x0000000108b47547 */ /* 0x01cff4000b800000 */
[----:B------:R-:W-:Y:S01]  /*02a0*/  MOV R11, R10 ;  /* 0x0000000a000b7202 */ /* 0x000fe20000000f00 */
[----:B------:R-:W-:-:S07]  /*02b0*/  IMAD.MOV.U32 R24, RZ, RZ, R6 ;  /* 0x000000ffff187224 */ /* 0x000fce00078e0006 */
.L_x_1:
[----:B------:R-:W-:Y:S01]  /*02c0*/  MOV R14, UR6 ;  /* 0x00000006000e7c02 */ /* 0x000fe20008000f00 */
[----:B------:R-:W-:-:S04]  /*02d0*/  IMAD.U32 R15, RZ, RZ, UR7 ;  /* 0x00000007ff0f7e24 */ /* 0x000fc8000f8e00ff */
[----:B------:R-:W-:-:S05]  /*02e0*/  IMAD.WIDE R14, R11, 0x8, R14 ;  /* 0x000000080b0e7825 */ /* 0x000fca00078e020e */
[----:B----4-:R-:W2:Y:S01]  /*02f0*/  LDG.E.64 R12, desc[UR14][R14.64+-0x40] ;  /* 0xffffc00e0e0c7981 */ /* 0x010ea2000c1e1b00 */
[----:B------:R-:W-:Y:S01]  /*0300*/  MOV R16, UR4 ;  /* 0x0000000400107c02 */ /* 0x000fe20008000f00 */
[----:B------:R-:W-:-:S04]  /*0310*/  IMAD.U32 R17, RZ, RZ, UR5 ;  /* 0x00000005ff117e24 */ /* 0x000fc8000f8e00ff */
[----:B------:R-:W-:-:S05]  /*0320*/  IMAD.WIDE R16, R11, 0x8, R16 ;  /* 0x000000080b107825 */ /* 0x000fca00078e0210 */
[----:B--2---:R0:W-:Y:S04]  /*0330*/  STG.E.64 desc[UR14][R16.64+-0x40], R12 ;  /* 0xffffc00c10007986 */ /* 0x0041e8000c101b0e */
[----:B------:R-:W2:Y:S04]  /*0340*/  LDG.E.64 R20, desc[UR14][R14.64+-0x38] ;  /* 0xffffc80e0e147981 */ /* 0x000ea8000c1e1b00 */
[----:B--2---:R1:W-:Y:S04]  /*0350*/  STG.E.64 desc[UR14][R16.64+-0x38], R20 ;  /* 0xffffc81410007986 */ /* 0x0043e8000c101b0e */
[----:B------:R-:W2:Y:S04]  /*0360*/  LDG.E.64 R22, desc[UR14][R14.64+-0x30] ;  /* 0xffffd00e0e167981 */ /* 0x000ea8000c1e1b00 */
[----:B--2---:R2:W-:Y:S04]  /*0370*/  STG.E.64 desc[UR14][R16.64+-0x30], R22 ;  /* 0xffffd01610007986 */ /* 0x0045e8000c101b0e */
[----:B------:R-:W3:Y:S04]  /*0380*/  LDG.E.64 R28, desc[UR14][R14.64+-0x28] ;  /* 0xffffd80e0e1c7981 */ /* 0x000ee8000c1e1b00 */
[----:B---3--:R3:W-:Y:S04]  /*0390*/  STG.E.64 desc[UR14][R16.64+-0x28], R28 ;  /* 0xffffd81c10007986 */ /* 0x0087e8000c101b0e */
[----:B------:R-:W4:Y:S04]  /*03a0*/  LDG.E.64 R26, desc[UR14][R14.64+-0x20] ;  /* 0xffffe00e0e1a7981 */ /* 0x000f28000c1e1b00 */
[----:B----4-:R4:W-:Y:S04]  /*03b0*/  STG.E.64 desc[UR14][R16.64+-0x20], R26 ;  /* 0xffffe01a10007986 */ /* 0x0109e8000c101b0e */
[----:B0-----:R-:W5:Y:S04]  /*03c0*/  LDG.E.64 R12, desc[UR14][R14.64+-0x18] ;  /* 0xffffe80e0e0c7981 */ /* 0x001f68000c1e1b00 */
[----:B-----5:R0:W-:Y:S04]  /*03d0*/  STG.E.64 desc[UR14][R16.64+-0x18], R12 ;  /* 0xffffe80c10007986 */ /* 0x0201e8000c101b0e */
[----:B------:R-:W5:Y:S04]  /*03e0*/  LDG.E.64 R18, desc[UR14][R14.64+-0x10] ;  /* 0xfffff00e0e127981 */ /* 0x000f68000c1e1b00 */
[----:B-----5:R5:W-:Y:S04]  /*03f0*/  STG.E.64 desc[UR14][R16.64+-0x10], R18 ;  /* 0xfffff01210007986 */ /* 0x020be8000c101b0e */
[----:B-1----:R-:W2:Y:S04]  /*0400*/  LDG.E.64 R20, desc[UR14][R14.64+-0x8] ;  /* 0xfffff80e0e147981 */ /* 0x002ea8000c1e1b00 */
[----:B--2---:R1:W-:Y:S04]  /*0410*/  STG.E.64 desc[UR14][R16.64+-0x8], R20 ;  /* 0xfffff81410007986 */ /* 0x0043e8000c101b0e */
[----:B------:R-:W2:Y:S04]  /*0420*/  LDG.E.64 R22, desc[UR14][R14.64] ;  /* 0x0000000e0e167981 */ /* 0x000ea8000c1e1b00 */
[----:B--2---:R2:W-:Y:S04]  /*0430*/  STG.E.64 desc[UR14][R16.64], R22 ;  /* 0x0000001610007986 */ /* 0x0045e8000c101b0e */
[----:B---3--:R-:W3:Y:S04]  /*0440*/  LDG.E.64 R28, desc[UR14][R14.64+0x8] ;  /* 0x0000080e0e1c7981 */ /* 0x008ee8000c1e1b00 */
[----:B---3--:R3:W-:Y:S04]  /*0450*/  STG.E.64 desc[UR14][R16.64+0x8], R28 ;  /* 0x0000081c10007986 */ /* 0x0087e8000c101b0e */
[----:B----4-:R-:W4:Y:S04]  /*0460*/  LDG.E.64 R26, desc[UR14][R14.64+0x10] ;  /* 0x0000100e0e1a7981 */ /* 0x010f28000c1e1b00 */
[----:B----4-:R4:W-:Y:S04]  /*0470*/  STG.E.64 desc[UR14][R16.64+0x10], R26 ;  /* 0x0000101a10007986 */ /* 0x0109e8000c101b0e */
[----:B0-----:R-:W5:Y:S04]  /*0480*/  LDG.E.64 R12, desc[UR14][R14.64+0x18] ;  /* 0x0000180e0e0c7981 */ /* 0x001f68000c1e1b00 */
[----:B-----5:R4:W-:Y:S04]  /*0490*/  STG.E.64 desc[UR14][R16.64+0x18], R12 ;  /* 0x0000180c10007986 */ /* 0x0209e8000c101b0e */
[----:B------:R-:W5:Y:S04]  /*04a0*/  LDG.E.64 R18, desc[UR14][R14.64+0x20] ;  /* 0x0000200e0e127981 */ /* 0x000f68000c1e1b00 */
[----:B-----5:R4:W-:Y:S04]  /*04b0*/  STG.E.64 desc[UR14][R16.64+0x20], R18 ;  /* 0x0000201210007986 */ /* 0x0209e8000c101b0e */
[----:B-1----:R-:W5:Y:S04]  /*04c0*/  LDG.E.64 R20, desc[UR14][R14.64+0x28] ;  /* 0x0000280e0e147981 */ /* 0x002f68000c1e1b00 */
[----:B-----5:R4:W-:Y:S04]  /*04d0*/  STG.E.64 desc[UR14][R16.64+0x28], R20 ;  /* 0x0000281410007986 */ /* 0x0209e8000c101b0e */
[----:B--2---:R-:W2:Y:S04]  /*04e0*/  LDG.E.64 R22, desc[UR14][R14.64+0x30] ;  /* 0x0000300e0e167981 */ /* 0x004ea8000c1e1b00 */
[----:B--2---:R4:W-:Y:S04]  /*04f0*/  STG.E.64 desc[UR14][R16.64+0x30], R22 ;  /* 0x0000301610007986 */ /* 0x0049e8000c101b0e */
[----:B---3--:R-:W2:Y:S01]  /*0500*/  LDG.E.64 R28, desc[UR14][R14.64+0x38] ;  /* 0x0000380e0e1c7981 */ /* 0x008ea2000c1e1b00 */
[----:B------:R-:W-:Y:S01]  /*0510*/  IADD3 R24, PT, PT, R24, 0x10, RZ ;  /* 0x0000001018187810 */ /* 0x000fe20007ffe0ff */
[----:B------:R-:W-:-:S03]  /*0520*/  VIADD R11, R11, 0x10 ;  /* 0x000000100b0b7836 */ /* 0x000fc60000000000 */
[----:B------:R-:W-:Y:S01]  /*0530*/  ISETP.NE.AND P3, PT, R24, RZ, PT ;  /* 0x000000ff1800720c */ /* 0x000fe20003f65270 */
[----:B--2---:R4:W-:-:S12]  /*0540*/  STG.E.64 desc[UR14][R16.64+0x38], R28 ;  /* 0x0000381c10007986 */ /* 0x0049d8000c101b0e */
[----:B------:R-:W-:Y:S05]  /*0550*/  @P3 BRA `(.L_x_1) ;  /* 0xfffffffc00583947 */ /* 0x000fea000383ffff */
[----:B------:R-:W-:-:S07]  /*0560*/  MOV R11, R3 ;  /* 0x00000003000b7202 */ /* 0x000fce0000000f00 */
.L_x_0:
[----:B------:R-:W-:-:S13]  /*0570*/  ISETP.NE.AND P3, PT, R4, RZ, PT ;  /* 0x000000ff0400720c */ /* 0x000fda0003f65270 */
[----:B------:R-:W-:Y:S05]  /*0580*/  @!P3 BRA `(.L_x_2) ;  /* 0x0000000000ecb947 */ /* 0x000fea0003800000 */
[----:B----4-:R-:W-:Y:S01]  /*0590*/  VIADD R12, R4, 0xffffffff ;  /* 0xffffffff040c7836 */ /* 0x010fe20000000000 */
[----:B------:R-:W-:-:S04]  /*05a0*/  ISETP.NE.AND P4, PT, R0, RZ, PT ;  /* 0x000000ff0000720c */ /* 0x000fc80003f85270 */
[----:B------:R-:W-:-:S13]  /*05b0*/  ISETP.GE.U32.AND P3, PT, R12, 0x7, PT ;  /* 0x000000070c00780c */ /* 0x000fda0003f66070 */
[----:B------:R-:W-:Y:S05]  /*05c0*/  @!P3 BRA `(.L_x_3) ;  /* 0x000000000058b947 */ /* 0x000fea0003800000 */
[----:B------:R-:W0:Y:S01]  /*05d0*/  LDC.64 R14, c[0x0][0x390] ;  /* 0x0000e400ff0e7b82 */ /* 0x000e220000000a00 */
[----:B------:R-:W-:-:S07]  /*05e0*/  IADD3 R19, PT, PT, R10, R11, RZ ;  /* 0x0000000b0a137210 */ /* 0x000fce0007ffe0ff */
[----:B------:R-:W1:Y:S01]  /*05f0*/  LDC.64 R16, c[0x0][0x398] ;  /* 0x0000e600ff107b82 */ /* 0x000e620000000a00 */
[----:B0-----:R-:W-:-:S05]  /*0600*/  IMAD.WIDE R14, R19, 0x8, R14 ;  /* 0x00000008130e7825 */ /* 0x001fca00078e020e */
[----:B------:R-:W2:Y:S01]  /*0610*/  LDG.E.64 R12, desc[UR14][R14.64] ;  /* 0x0000000e0e0c7981 */ /* 0x000ea2000c1e1b00 */
[----:B-1----:R-:W-:-:S05]  /*0620*/  IMAD.WIDE R16, R19, 0x8, R16 ;  /* 0x0000000813107825 */ /* 0x002fca00078e0210 */
[----:B--2---:R0:W-:Y:S04]  /*0630*/  STG.E.64 desc[UR14][R16.64], R12 ;  /* 0x0000000c10007986 */ /* 0x0041e8000c101b0e */
[----:B------:R-:W2:Y:S04]  /*0640*/  LDG.E.64 R18, desc[UR14][R14.64+0x8] ;  /* 0x0000080e0e127981 */ /* 0x000ea8000c1e1b00 */
[----:B--2---:R1:W-:Y:S04]  /*0650*/  STG.E.64 desc[UR14][R16.64+0x8], R18 ;  /* 0x0000081210007986 */ /* 0x0043e8000c101b0e */
[----:B------:R-:W2:Y:S04]  /*0660*/  LDG.E.64 R20, desc[UR14][R14.64+0x10] ;  /* 0x0000100e0e147981 */ /* 0x000ea8000c1e1b00 */
[----:B--2---:R2:W-:Y:S04]  /*0670*/  STG.E.64 desc[UR14][R16.64+0x10], R20 ;  /* 0x0000101410007986 */ /* 0x0045e8000c101b0e */
[----:B------:R-:W3:Y:S04]  /*0680*/  LDG.E.64 R22, desc[UR14][R14.64+0x18] ;  /* 0x0000180e0e167981 */ /* 0x000ee8000c1e1b00 */
[----:B---3--:R2:W-:Y:S04]  /*0690*/  STG.E.64 desc[UR14][R16.64+0x18], R22 ;  /* 0x0000181610007986 */ /* 0x0085e8000c101b0e */
[----:B------:R-:W3:Y:S04]  /*06a0*/  LDG.E.64 R24, desc[UR14][R14.64+0x20] ;  /* 0x0000200e0e187981 */ /* 0x000ee8000c1e1b00 */
[----:B---3--:R2:W-:Y:S04]  /*06b0*/  STG.E.64 desc[UR14][R16.64+0x20], R24 ;  /* 0x0000201810007986 */ /* 0x0085e8000c101b0e */
[----:B------:R-:W3:Y:S04]  /*06c0*/  LDG.E.64 R26, desc[UR14][R14.64+0x28] ;  /* 0x0000280e0e1a7981 */ /* 0x000ee8000c1e1b00 */
[----:B---3--:R2:W-:Y:S04]  /*06d0*/  STG.E.64 desc[UR14][R16.64+0x28], R26 ;  /* 0x0000281a10007986 */ /* 0x0085e8000c101b0e */
[----:B0-----:R-:W3:Y:S04]  /*06e0*/  LDG.E.64 R12, desc[UR14][R14.64+0x30] ;  /* 0x0000300e0e0c7981 */ /* 0x001ee8000c1e1b00 */
[----:B---3--:R2:W-:Y:S04]  /*06f0*/  STG.E.64 desc[UR14][R16.64+0x30], R12 ;  /* 0x0000300c10007986 */ /* 0x0085e8000c101b0e */
[----:B-1----:R-:W3:Y:S01]  /*0700*/  LDG.E.64 R18, desc[UR14][R14.64+0x38] ;  /* 0x0000380e0e127981 */ /* 0x002ee2000c1e1b00 */
[----:B------:R-:W-:-:S03]  /*0710*/  VIADD R11, R11, 0x8 ;  /* 0x000000080b0b7836 */ /* 0x000fc60000000000 */
[----:B---3--:R2:W-:Y:S04]  /*0720*/  STG.E.64 desc[UR14][R16.64+0x38], R18 ;  /* 0x0000381210007986 */ /* 0x0085e8000c101b0e */
.L_x_3:
[----:B------:R-:W-:Y:S05]  /*0730*/  @!P4 BRA `(.L_x_2) ;  /* 0x000000000080c947 */ /* 0x000fea0003800000 */
[----:B------:R-:W-:Y:S01]  /*0740*/  ISETP.NE.AND P3, PT, R5, RZ, PT ;  /* 0x000000ff0500720c */ /* 0x000fe20003f65270 */
[----:B------:R-:W-:-:S12]  /*0750*/  @!P0 BRA `(.L_x_4) ;  /* 0x0000000000388947 */ /* 0x000fd80003800000 */
[----:B------:R-:W0:Y:S01]  /*0760*/  LDC.64 R14, c[0x0][0x390] ;  /* 0x0000e400ff0e7b82 */ /* 0x000e220000000a00 */
[----:B--2---:R-:W-:-:S07]  /*0770*/  IADD3 R19, PT, PT, R10, R11, RZ ;  /* 0x0000000b0a137210 */ /* 0x004fce0007ffe0ff */
        /* <DEDUP_REMOVED lines=9> */
[----:B------:R-:W2:Y:S01]  /*0810*/  LDG.E.64 R22, desc[UR14][R14.64+0x18] ;  /* 0x0000180e0e167981 */ /* 0x000ea2000c1e1b00 */
[----:B------:R-:W-:-:S03]  /*0820*/  VIADD R11, R11, 0x4 ;  /* 0x000000040b0b7836 */ /* 0x000fc60000000000 */
[----:B--2---:R0:W-:Y:S04]  /*0830*/  STG.E.64 desc[UR14][R16.64+0x18], R22 ;  /* 0x0000181610007986 */ /* 0x0041e8000c101b0e */
.L_x_4:
[----:B------:R-:W-:Y:S05]  /*0840*/  @!P3 BRA `(.L_x_2) ;  /* 0x00000000003cb947 */ /* 0x000fea0003800000 */
[----:B0-2---:R-:W0:Y:S01]  /*0850*/  LDC.64 R12, c[0x0][0x390] ;  /* 0x0000e400ff0c7b82 */ /* 0x005e220000000a00 */
[----:B------:R-:W-:-:S07]  /*0860*/  IADD3 R17, PT, PT, R10, R11, RZ ;  /* 0x0000000b0a117210 */ /* 0x000fce0007ffe0ff */
[----:B------:R-:W1:Y:S01]  /*0870*/  LDC.64 R14, c[0x0][0x398] ;  /* 0x0000e600ff0e7b82 */ /* 0x000e620000000a00 */
[----:B0-----:R-:W-:-:S05]  /*0880*/  IMAD.WIDE R10, R17, 0x8, R12 ;  /* 0x00000008110a7825 */ /* 0x001fca00078e020c */
[----:B------:R-:W2:Y:S01]  /*0890*/  LDG.E.64 R12, desc[UR14][R10.64] ;  /* 0x0000000e0a0c7981 */ /* 0x000ea2000c1e1b00 */
[----:B------:R-:W-:Y:S01]  /*08a0*/  ISETP.NE.AND P3, PT, R5, 0x1, PT ;  /* 0x000000010500780c */ /* 0x000fe20003f65270 */
[----:B-1----:R-:W-:-:S05]  /*08b0*/  IMAD.WIDE R14, R17, 0x8, R14 ;  /* 0x00000008110e7825 */ /* 0x002fca00078e020e */
[----:B--2---:R1:W-:Y:S07]  /*08c0*/  STG.E.64 desc[UR14][R14.64], R12 ;  /* 0x0000000c0e007986 */ /* 0x0043ee000c101b0e */
[----:B------:R-:W-:Y:S05]  /*08d0*/  @!P3 BRA `(.L_x_2) ;  /* 0x000000000018b947 */ /* 0x000fea0003800000 */
[----:B-1----:R-:W2:Y:S01]  /*08e0*/  LDG.E.64 R12, desc[UR14][R10.64+0x8] ;  /* 0x0000080e0a0c7981 */ /* 0x002ea2000c1e1b00 */
[----:B------:R-:W-:-:S03]  /*08f0*/  ISETP.NE.AND P3, PT, R5, 0x2, PT ;  /* 0x000000020500780c */ /* 0x000fc60003f65270 */
[----:B--2---:R3:W-:Y:S10]  /*0900*/  STG.E.64 desc[UR14][R14.64+0x8], R12 ;  /* 0x0000080c0e007986 */ /* 0x0047f4000c101b0e */
[----:B------:R-:W-:Y:S05]  /*0910*/  @!P3 BRA `(.L_x_2) ;  /* 0x000000000008b947 */ /* 0x000fea0003800000 */
[----:B------:R-:W2:Y:S04]  /*0920*/  LDG.E.64 R10, desc[UR14][R10.64+0x10] ;  /* 0x0000100e0a0a7981 */ /* 0x000ea8000c1e1b00 */
[----:B--2---:R0:W-:Y:S02]  /*0930*/  STG.E.64 desc[UR14][R14.64+0x10], R10 ;  /* 0x0000100a0e007986 */ /* 0x0041e4000c101b0e */
.L_x_2:
[----:B------:R-:W-:Y:S05]  /*0940*/  @P2 BRA `(.L_x_5) ;  /* 0xfffffff800302947 */ /* 0x000fea000383ffff */
[----:B------:R-:W-:Y:S05]  /*0950*/  @!P1 BRA `(.L_x_6) ;  /* 0xfffffff800189947 */ /* 0x000fea000383ffff */
[----:B------:R-:W-:Y:S05]  /*0960*/  EXIT ;  /* 0x000000000000794d */ /* 0x000fea0003800000 */
.L_x_7:
[----:B------:R-:W-:-:S00]  /*0970*/  BRA `(.L_x_7) ;  /* 0xfffffffc00fc7947 */ /* 0x000fc0000383ffff */
[----:B------:R-:W-:-:S00]  /*0980*/  NOP ;  /* 0x0000000000007918 */ /* 0x000fc00000000000 */
[----:B------:R-:W-:-:S00]  /*0990*/  NOP ;  /* 0x0000000000007918 */ /* 0x000fc00000000000 */
[----:B------:R-:W-:-:S00]  /*09a0*/  NOP ;  /* 0x0000000000007918 */ /* 0x000fc00000000000 */
[----:B------:R-:W-:-:S00]  /*09b0*/  NOP ;  /* 0x0000000000007918 */ /* 0x000fc00000000000 */
[----:B------:R-:W-:-:S00]  /*09c0*/  NOP ;  /* 0x0000000000007918 */ /* 0x000fc00000000000 */
[----:B------:R-:W-:-:S00]  /*09d0*/  NOP ;  /* 0x0000000000007918 */ /* 0x000fc00000000000 */
[----:B------:R-:W-:-:S00]  /*09e0*/  NOP ;  /* 0x0000000000007918 */ /* 0x000fc00000000000 */
[----:B------:R-:W-:-:S00]  /*09f0*/  NOP ;  /* 0x0000000000007918 */ /* 0x000fc00000000000 */
.L_x_16:


//--------------------- .text._Z13communicationiiiPd --------------------------
	.section	.text._Z13communicationiiiPd,"ax",@progbits
	.align	128
        .global         _Z13communicationiiiPd
        .type           _Z13communicationiiiPd,@function
        .size           _Z13communicationiiiPd,(.L_x_17 - _Z13communicationiiiPd)
        .other          _Z13communicationiiiPd,@"STO_CUDA_ENTRY STV_DEFAULT"
_Z13communicationiiiPd:
.text._Z13communicationiiiPd:
        /* <DEDUP_REMOVED lines=8> */
[----:B------:R-:W0:Y:S02]  /*0080*/  LDC R5, c[0x0][0x380] ;  /* 0x0000e000ff057b82 */ /* 0x000e240000000800 */
[----:B0-----:R-:W-:-:S13]  /*0090*/  ISETP.GE.AND P0, PT, R5, 0x1, PT ;  /* 0x000000010500780c */ /* 0x001fda0003f06270 */
[----:B------:R-:W-:Y:S05]  /*00a0*/  @!P0 EXIT ;  /* 0x000000000000894d */ /* 0x000fea0003800000 */
[----:B------:R-:W0:Y:S01]  /*00b0*/  LDC.64 R10, c[0x0][0x390] ;  /* 0x0000e400ff0a7b82 */ /* 0x000e220000000a00 */
[----:B------:R-:W1:Y:S01]  /*00c0*/  LDCU UR4, c[0x0][0x370] ;  /* 0x00006e00ff0477ac */ /* 0x000e620008000800 */
[C---:B------:R-:W-:Y:S02]  /*00d0*/  LOP3.LUT R4, R5.reuse, 0x7ffffff0, RZ, 0xc0, !PT ;  /* 0x7ffffff005047812 */ /* 0x040fe400078ec0ff */
[C---:B------:R-:W-:Y:S01]  /*00e0*/  LOP3.LUT R2, R5.reuse, 0xf, RZ, 0xc0, !PT ;  /* 0x0000000f05027812 */ /* 0x040fe200078ec0ff */
[----:B------:R-:W2:Y:S01]  /*00f0*/  LDCU.64 UR6, c[0x0][0x358] ;  /* 0x00006b00ff0677ac */ /* 0x000ea20008000a00 */
[----:B------:R-:W-:Y:S01]  /*0100*/  LOP3.LUT R3, R5, 0x7, RZ, 0xc0, !PT ;  /* 0x0000000705037812 */ /* 0x000fe200078ec0ff */
[----:B------:R-:W-:Y:S02]  /*0110*/  IMAD.MOV R6, RZ, RZ, -R4 ;  /* 0x000000ffff067224 */ /* 0x000fe400078e0a04 */
[----:B-1----:R-:W-:Y:S02]  /*0120*/  IMAD R7, R7, UR4, RZ ;  /* 0x0000000407077c24 */ /* 0x002fe4000f8e02ff */
[C---:B0-----:R-:W-:Y:S01]  /*0130*/  IMAD.WIDE.U32 R10, R5.reuse, 0x8, R10 ;  /* 0x00000008050a7825 */ /* 0x041fe200078e000a */
[----:B--2---:R-:W-:-:S07]  /*0140*/  LOP3.LUT R5, R5, 0x3, RZ, 0xc0, !PT ;  /* 0x0000000305057812 */ /* 0x004fce00078ec0ff */
.L_x_14:
[----:B0-----:R-:W0:Y:S01]  /*0150*/  LDCU UR4, c[0x0][0x384] ;  /* 0x00007080ff0477ac */ /* 0x001e220008000800 */
[----:B------:R-:W-:Y:S01]  /*0160*/  BSSY.RECONVERGENT B0, `(.L_x_8) ;  /* 0x00000b4000007945 */ /* 0x000fe20003800200 */
[----:B-1----:R-:W1:Y:S01]  /*0170*/  LDCU UR5, c[0x0][0x388] ;  /* 0x00007100ff0577ac */ /* 0x002e620008000800 */
[----:B0-234-:R-:W-:Y:S02]  /*0180*/  IMAD R8, R0, UR4, RZ ;  /* 0x0000000400087c24 */ /* 0x01dfe4000f8e02ff */
[----:B------:R-:W-:-:S03]  /*0190*/  IMAD.IADD R0, R7, 0x1, R0 ;  /* 0x0000000107007824 */ /* 0x000fc600078e0200 */
[----:B------:R-:W-:Y:S02]  /*01a0*/  ISETP.NE.AND P1, PT, R8, RZ, PT ;  /* 0x000000ff0800720c */ /* 0x000fe40003f25270 */
[----:B-1----:R-:W-:-:S11]  /*01b0*/  ISETP.GE.AND P0, PT, R0, UR5, PT ;  /* 0x0000000500007c0c */ /* 0x002fd6000bf06270 */
[----:B------:R-:W-:Y:S05]  /*01c0*/  @!P1 BRA `(.L_x_9) ;  /* 0x0000000800b49947 */ /* 0x000fea0003800000 */
[----:B------:R-:W0:Y:S01]  /*01d0*/  LDCU UR4, c[0x0][0x380] ;  /* 0x00007000ff0477ac */ /* 0x000e220008000800 */
[----:B------:R-:W-:Y:S01]  /*01e0*/  IADD3 R8, PT, PT, R8, -0x1, RZ ;  /* 0xffffffff08087810 */ /* 0x000fe20007ffe0ff */
[----:B------:R-:W-:Y:S01]  /*01f0*/  IMAD.MOV.U32 R9, RZ, RZ, RZ ;  /* 0x000000ffff097224 */ /* 0x000fe200078e00ff */
[----:B0-----:R-:W-:-:S03]  /*0200*/  UISETP.GE.U32.AND UP0, UPT, UR4, 0x10, UPT ;  /* 0x000000100400788c */ /* 0x001fc6000bf06070 */
[----:B------:R-:W-:-:S06]  /*0210*/  IMAD R8, R8, UR4, RZ ;  /* 0x0000000408087c24 */ /* 0x000fcc000f8e02ff */
[----:B------:R-:W-:Y:S05]  /*0220*/  BRA.U !UP0, `(.L_x_10) ;  /* 0x0000000508287547 */ /* 0x000fea000b800000 */
[----:B------:R-:W-:Y:S01]  /*0230*/  MOV R9, R8 ;  /* 0x0000000800097202 */ /* 0x000fe20000000f00 */
[----:B------:R-:W-:-:S07]  /*0240*/  IMAD.MOV.U32 R28, RZ, RZ, R6 ;  /* 0x000000ffff1c7224 */ /* 0x000fce00078e0006 */
.L_x_11:
[----:B0-----:R-:W0:Y:S01]  /*0250*/  LDC.64 R12, c[0x0][0x390] ;  /* 0x0000e400ff0c7b82 */ /* 0x001e220000000a00 */
[----:B------:R-:W-:-:S05]  /*0260*/  IMAD.WIDE R14, R9, 0x8, R10 ;  /* 0x00000008090e7825 */ /* 0x000fca00078e020a */
[----:B------:R-:W2:Y:S01]  /*0270*/  LDG.E.64 R22, desc[UR6][R14.64] ;  /* 0x000000060e167981 */ /* 0x000ea2000c1e1b00 */
[----:B0-----:R-:W-:-:S05]  /*0280*/  IMAD.WIDE R12, R9, 0x8, R12 ;  /* 0x00000008090c7825 */ /* 0x001fca00078e020c */
[----:B------:R-:W3:Y:S04]  /*0290*/  LDG.E.64 R16, desc[UR6][R12.64] ;  /* 0x000000060c107981 */ /* 0x000ee8000c1e1b00 */
[----:B--2---:R-:W-:Y:S04]  /*02a0*/  STG.E.64 desc[UR6][R12.64], R22 ;  /* 0x000000160c007986 */ /* 0x004fe8000c101b06 */
[----:B------:R-:W2:Y:S04]  /*02b0*/  LDG.E.64 R24, desc[UR6][R14.64+0x8] ;  /* 0x000008060e187981 */ /* 0x000ea8000c1e1b00 */
[----:B---3--:R0:W-:Y:S04]  /*02c0*/  STG.E.64 desc[UR6][R14.64], R16 ;  /* 0x000000100e007986 */ /* 0x0081e8000c101b06 */
[----:B------:R-:W3:Y:S04]  /*02d0*/  LDG.E.64 R26, desc[UR6][R12.64+0x8] ;  /* 0x000008060c1a7981 */ /* 0x000ee8000c1e1b00 */
[----:B--2---:R-:W-:Y:S04]  /*02e0*/  STG.E.64 desc[UR6][R12.64+0x8], R24 ;  /* 0x000008180c007986 */ /* 0x004fe8000c101b06 */
[----:B0-----:R-:W2:Y:S04]  /*02f0*/  LDG.E.64 R16, desc[UR6][R14.64+0x10] ;  /* 0x000010060e107981 */ /* 0x001ea8000c1e1b00 */
[----:B---3--:R-:W-:Y:S04]  /*0300*/  STG.E.64 desc[UR6][R14.64+0x8], R26 ;  /* 0x0000081a0e007986 */ /* 0x008fe8000c101b06 */
[----:B------:R-:W3:Y:S04]  /*0310*/  LDG.E.64 R18, desc[UR6][R12.64+0x10] ;  /* 0x000010060c127981 */ /* 0x000ee8000c1e1b00 */
[----:B--2---:R-:W-:Y:S04]  /*0320*/  STG.E.64 desc[UR6][R12.64+0x10], R16 ;  /* 0x000010100c007986 */ /* 0x004fe8000c101b06 */
[----:B------:R-:W2:Y:S04]  /*0330*/  LDG.E.64 R20, desc[UR6][R14.64+0x18] ;  /* 0x000018060e147981 */ /* 0x000ea8000c1e1b00 */
[----:B---3--:R0:W-:Y:S04]  /*0340*/  STG.E.64 desc[UR6][R14.64+0x10], R18 ;  /* 0x000010120e007986 */ /* 0x0081e8000c101b06 */
[----:B0-----:R-:W3:Y:S04]  /*0350*/  LDG.E.64 R18, desc[UR6][R12.64+0x18] ;  /* 0x000018060c127981 */ /* 0x001ee8000c1e1b00 */
[----:B--2---:R-:W-:Y:S04]  /*0360*/  STG.E.64 desc[UR6][R12.64+0x18], R20 ;  /* 0x000018140c007986 */ /* 0x004fe8000c101b06 */
[----:B------:R-:W2:Y:S04]  /*0370*/  LDG.E.64 R22, desc[UR6][R14.64+0x20] ;  /* 0x000020060e167981 */ /* 0x000ea8000c1e1b00 */
[----:B---3--:R0:W-:Y:S04]  /*0380*/  STG.E.64 desc[UR6][R14.64+0x18], R18 ;  /* 0x000018120e007986 */ /* 0x0081e8000c101b06 */
[----:B------:R-:W3:Y:S04]  /*0390*/  LDG.E.64 R24, desc[UR6][R12.64+0x20] ;  /* 0x000020060c187981 */ /* 0x000ee8000c1e1b00 */
[----:B--2---:R-:W-:Y:S04]  /*03a0*/  STG.E.64 desc[UR6][R12.64+0x20], R22 ;  /* 0x000020160c007986 */ /* 0x004fe8000c101b06 */
[----:B------:R-:W2:Y:S04]  /*03b0*/  LDG.E.64 R26, desc[UR6][R14.64+0x28] ;  /* 0x000028060e1a7981 */ /* 0x000ea8000c1e1b00 */
[----:B---3--:R-:W-:Y:S04]  /*03c0*/  STG.E.64 desc[UR6][R14.64+0x20], R24 ;  /* 0x000020180e007986 */ /* 0x008fe8000c101b06 */
[----:B------:R-:W3:Y:S04]  /*03d0*/  LDG.E.64 R16, desc[UR6][R12.64+0x28] ;  /* 0x000028060c107981 */ /* 0x000ee8000c1e1b00 */
[----:B--2---:R-:W-:Y:S04]  /*03e0*/  STG.E.64 desc[UR6][R12.64+0x28], R26 ;  /* 0x0000281a0c007986 */ /* 0x004fe8000c101b06 */
[----:B0-----:R-:W2:Y:S04]  /*03f0*/  LDG.E.64 R18, desc[UR6][R14.64+0x30] ;  /* 0x000030060e127981 */ /* 0x001ea8000c1e1b00 */
[----:B---3--:R0:W-:Y:S04]  /*0400*/  STG.E.64 desc[UR6][R14.64+0x28], R16 ;  /* 0x000028100e007986 */ /* 0x0081e8000c101b06 */
[----:B0-----:R-:W3:Y:S04]  /*0410*/  LDG.E.64 R16, desc[UR6][R12.64+0x30] ;  /* 0x000030060c107981 */ /* 0x001ee8000c1e1b00 */
[----:B--2---:R-:W-:Y:S04]  /*0420*/  STG.E.64 desc[UR6][R12.64+0x30], R18 ;  /* 0x000030120c007986 */ /* 0x004fe8000c101b06 */
[----:B------:R-:W2:Y:S04]  /*0430*/  LDG.E.64 R20, desc[UR6][R14.64+0x38] ;  /* 0x000038060e147981 */ /* 0x000ea8000c1e1b00 */
[----:B---3--:R0:W-:Y:S04]  /*0440*/  STG.E.64 desc[UR6][R14.64+0x30], R16 ;  /* 0x000030100e007986 */ /* 0x0081e8000c101b06 */
[----:B------:R-:W3:Y:S04]  /*0450*/  LDG.E.64 R22, desc[UR6][R12.64+0x38] ;  /* 0x000038060c167981 */ /* 0x000ee8000c1e1b00 */
[----:B--2---:R1:W-:Y:S04]  /*0460*/  STG.E.64 desc[UR6][R12.64+0x38], R20 ;  /* 0x000038140c007986 */ /* 0x0043e8000c101b06 */
[----:B------:R-:W2:Y:S04]  /*0470*/  LDG.E.64 R24, desc[UR6][R14.64+0x40] ;  /* 0x000040060e187981 */ /* 0x000ea8000c1e1b00 */
[----:B---3--:R-:W-:Y:S04]  /*0480*/  STG.E.64 desc[UR6][R14.64+0x38], R22 ;  /* 0x000038160e007986 */ /* 0x008fe8000c101b06 */
[----:B------:R-:W3:Y:S04]  /*0490*/  LDG.E.64 R26, desc[UR6][R12.64+0x40] ;  /* 0x000040060c1a7981 */ /* 0x000ee8000c1e1b00 */
[----:B--2---:R-:W-:Y:S04]  /*04a0*/  STG.E.64 desc[UR6][R12.64+0x40], R24 ;  /* 0x000040180c007986 */ /* 0x004fe8000c101b06 */
[----:B0-----:R-:W2:Y:S04]  /*04b0*/  LDG.E.64 R16, desc[UR6][R14.64+0x48] ;  /* 0x000048060e107981 */ /* 0x001ea8000c1e1b00 */
[----:B---3--:R-:W-:Y:S04]  /*04c0*/  STG.E.64 desc[UR6][R14.64+0x40], R26 ;  /* 0x0000401a0e007986 */ /* 0x008fe8000c101b06 */
[----:B------:R-:W3:Y:S04]  /*04d0*/  LDG.E.64 R18, desc[UR6][R12.64+0x48] ;  /* 0x000048060c127981 */ /* 0x000ee8000c1e1b00 */
[----:B--2---:R-:W-:Y:S04]  /*04e0*/  STG.E.64 desc[UR6][R12.64+0x48], R16 ;  /* 0x000048100c007986 */ /* 0x004fe8000c101b06 */
[----:B---3--:R0:W-:Y:S04]  /*04f0*/  STG.E.64 desc[UR6][R14.64+0x48], R18 ;  /* 0x000048120e007986 */ /* 0x0081e8000c101b06 */
[----:B-1----:R-:W2:Y:S04]  /*0500*/  LDG.E.64 R20, desc[UR6][R12.64+0x50] ;  /* 0x000050060c147981 */ /* 0x002ea8000c1e1b00 */
[----:B0-----:R-:W3:Y:S04]  /*0510*/  LDG.E.64 R18, desc[UR6][R14.64+0x50] ;  /* 0x000050060e127981 */ /* 0x001ee8000c1e1b00 */
[----:B---3--:R0:W-:Y:S04]  /*0520*/  STG.E.64 desc[UR6][R12.64+0x50], R18 ;  /* 0x000050120c007986 */ /* 0x0081e8000c101b06 */
[----:B--2---:R-:W-:Y:S04]  /*0530*/  STG.E.64 desc[UR6][R14.64+0x50], R20 ;  /* 0x000050140e007986 */ /* 0x004fe8000c101b06 */
[----:B------:R-:W2:Y:S04]  /*0540*/  LDG.E.64 R22, desc[UR6][R14.64+0x58] ;  /* 0x000058060e167981 */ /* 0x000ea8000c1e1b00 */
[----:B------:R-:W3:Y:S04]  /*0550*/  LDG.E.64 R24, desc[UR6][R12.64+0x58] ;  /* 0x000058060c187981 */ /* 0x000ee8000c1e1b00 */
[----:B--2---:R-:W-:Y:S04]  /*0560*/  STG.E.64 desc[UR6][R12.64+0x58], R22 ;  /* 0x000058160c007986 */ /* 0x004fe8000c101b06 */
[----:B---3--:R-:W-:Y:S04]  /*0570*/  STG.E.64 desc[UR6][R14.64+0x58], R24 ;  /* 0x000058180e007986 */ /* 0x008fe8000c101b06 */
[----:B------:R-:W2:Y:S04]  /*0580*/  LDG.E.64 R26, desc[UR6][R14.64+0x60] ;  /* 0x000060060e1a7981 */ /* 0x000ea8000c1e1b00 */
[----:B------:R-:W3:Y:S04]  /*0590*/  LDG.E.64 R16, desc[UR6][R12.64+0x60] ;  /* 0x000060060c107981 */ /* 0x000ee8000c1e1b00 */
[----:B--2---:R-:W-:Y:S04]  /*05a0*/  STG.E.64 desc[UR6][R12.64+0x60], R26 ;  /* 0x0000601a0c007986 */ /* 0x004fe8000c101b06 */
[----:B---3--:R1:W-:Y:S04]  /*05b0*/  STG.E.64 desc[UR6][R14.64+0x60], R16 ;  /* 0x000060100e007986 */ /* 0x0083e8000c101b06 */
[----:B0-----:R-:W2:Y:S04]  /*05c0*/  LDG.E.64 R18, desc[UR6][R12.64+0x68] ;  /* 0x000068060c127981 */ /* 0x001ea8000c1e1b00 */
[----:B-1----:R-:W3:Y:S04]  /*05d0*/  LDG.E.64 R16, desc[UR6][R14.64+0x68] ;  /* 0x000068060e107981 */ /* 0x002ee8000c1e1b00 */
[----:B---3--:R0:W-:Y:S04]  /*05e0*/  STG.E.64 desc[UR6][R12.64+0x68], R16 ;  /* 0x000068100c007986 */ /* 0x0081e8000c101b06 */
[----:B--2---:R0:W-:Y:S04]  /*05f0*/  STG.E.64 desc[UR6][R14.64+0x68], R18 ;  /* 0x000068120e007986 */ /* 0x0041e8000c101b06 */
[----:B------:R-:W2:Y:S04]  /*0600*/  LDG.E.64 R20, desc[UR6][R14.64+0x70] ;  /* 0x000070060e147981 */ /* 0x000ea8000c1e1b00 */
[----:B------:R-:W3:Y:S04]  /*0610*/  LDG.E.64 R22, desc[UR6][R12.64+0x70] ;  /* 0x000070060c167981 */ /* 0x000ee8000c1e1b00 */
[----:B--2---:R0:W-:Y:S04]  /*0620*/  STG.E.64 desc[UR6][R12.64+0x70], R20 ;  /* 0x000070140c007986 */ /* 0x0041e8000c101b06 */
[----:B---3--:R0:W-:Y:S04]  /*0630*/  STG.E.64 desc[UR6][R14.64+0x70], R22 ;  /* 0x000070160e007986 */ /* 0x0081e8000c101b06 */
[----:B------:R-:W2:Y:S04]  /*0640*/  LDG.E.64 R24, desc[UR6][R14.64+0x78] ;  /* 0x000078060e187981 */ /* 0x000ea8000c1e1b00 */
[----:B------:R-:W3:Y:S01]  /*0650*/  LDG.E.64 R26, desc[UR6][R12.64+0x78] ;  /* 0x000078060c1a7981 */ /* 0x000ee2000c1e1b00 */
[----:B------:R-:W-:-:S04]  /*0660*/  IADD3 R28, PT, PT, R28, 0x10, RZ ;  /* 0x000000101c1c7810 */ /* 0x000fc80007ffe0ff */
[----:B------:R-:W-:Y:S01]  /*0670*/  ISETP.NE.AND P1, PT, R28, RZ, PT ;  /* 0x000000ff1c00720c */ /* 0x000fe20003f25270 */
[----:B------:R-:W-:Y:S01]  /*0680*/  VIADD R9, R9, 0x10 ;  /* 0x0000001009097836 */ /* 0x000fe20000000000 */
[----:B--2---:R0:W-:Y:S04]  /*0690*/  STG.E.64 desc[UR6][R12.64+0x78], R24 ;  /* 0x000078180c007986 */ /* 0x0041e8000c101b06 */
[----:B---3--:R0:W-:Y:S07]  /*06a0*/  STG.E.64 desc[UR6][R14.64+0x78], R26 ;  /* 0x0000781a0e007986 */ /* 0x0081ee000c101b06 */
[----:B------:R-:W-:Y:S05]  /*06b0*/  @P1 BRA `(.L_x_11) ;  /* 0xfffffff800e41947 */ /* 0x000fea000383ffff */
[----:B------:R-:W-:-:S07]  /*06c0*/  MOV R9, R4 ;  /* 0x0000000400097202 */ /* 0x000fce0000000f00 */
.L_x_10:
[----:B------:R-:W-:-:S13]  /*06d0*/  ISETP.NE.AND P1, PT, R2, RZ, PT ;  /* 0x000000ff0200720c */ /* 0x000fda0003f25270 */
[----:B------:R-:W-:Y:S05]  /*06e0*/  @!P1 BRA `(.L_x_9) ;  /* 0x00000004006c9947 */ /* 0x000fea0003800000 */
[----:B0-----:R-:W-:Y:S01]  /*06f0*/  VIADD R12, R2, 0xffffffff ;  /* 0xffffffff020c7836 */ /* 0x001fe20000000000 */
[----:B------:R-:W-:-:S04]  /*0700*/  ISETP.NE.AND P2, PT, R3, RZ, PT ;  /* 0x000000ff0300720c */ /* 0x000fc80003f45270 */
[----:B------:R-:W-:-:S13]  /*0710*/  ISETP.GE.U32.AND P1, PT, R12, 0x7, PT ;  /* 0x000000070c00780c */ /* 0x000fda0003f26070 */
[----:B------:R-:W-:Y:S05]  /*0720*/  @!P1 BRA `(.L_x_12) ;  /* 0x0000000000989947 */ /* 0x000fea0003800000 */
[----:B------:R-:W0:Y:S01]  /*0730*/  LDC.64 R12, c[0x0][0x390] ;  /* 0x0000e400ff0c7b82 */ /* 0x000e220000000a00 */
[----:B------:R-:W-:-:S07]  /*0740*/  IADD3 R15, PT, PT, R8, R9, RZ ;  /* 0x00000009080f7210 */ /* 0x000fce0007ffe0ff */
[----:B------:R-:W1:Y:S01]  /*0750*/  LDC R17, c[0x0][0x380] ;  /* 0x0000e000ff117b82 */ /* 0x000e620000000800 */
[----:B0-----:R-:W-:-:S04]  /*0760*/  IMAD.WIDE R12, R15, 0x8, R12 ;  /* 0x000000080f0c7825 */ /* 0x001fc800078e020c */
[----:B-1----:R-:W-:Y:S02]  /*0770*/  IMAD.WIDE.U32 R14, R17, 0x8, R12 ;  /* 0x00000008110e7825 */ /* 0x002fe400078e000c */
[----:B------:R-:W2:Y:S04]  /*0780*/  LDG.E.64 R16, desc[UR6][R12.64] ;  /* 0x000000060c107981 */ /* 0x000ea8000c1e1b00 */
[----:B------:R-:W3:Y:S04]  /*0790*/  LDG.E.64 R18, desc[UR6][R14.64] ;  /* 0x000000060e127981 */ /* 0x000ee8000c1e1b00 */
[----:B---3--:R0:W-:Y:S04]  /*07a0*/  STG.E.64 desc[UR6][R12.64], R18 ;  /* 0x000000120c007986 */ /* 0x0081e8000c101b06 */
[----:B--2---:R1:W-:Y:S04]  /*07b0*/  STG.E.64 desc[UR6][R14.64], R16 ;  /* 0x000000100e007986 */ /* 0x0043e8000c101b06 */
[----:B------:R-:W2:Y:S04]  /*07c0*/  LDG.E.64 R22, desc[UR6][R14.64+0x8] ;  /* 0x000008060e167981 */ /* 0x000ea8000c1e1b00 */
[----:B------:R-:W3:Y:S04]  /*07d0*/  LDG.E.64 R20, desc[UR6][R12.64+0x8] ;  /* 0x000008060c147981 */ /* 0x000ee8000c1e1b00 */
[----:B--2---:R-:W-:Y:S04]  /*07e0*/  STG.E.64 desc[UR6][R12.64+0x8], R22 ;  /* 0x000008160c007986 */ /* 0x004fe8000c101b06 */
[----:B---3--:R-:W-:Y:S04]  /*07f0*/  STG.E.64 desc[UR6][R14.64+0x8], R20 ;  /* 0x000008140e007986 */ /* 0x008fe8000c101b06 */
[----:B------:R-:W2:Y:S04]  /*0800*/  LDG.E.64 R26, desc[UR6][R14.64+0x10] ;  /* 0x000010060e1a7981 */ /* 0x000ea8000c1e1b00 */
[----:B------:R-:W3:Y:S04]  /*0810*/  LDG.E.64 R24, desc[UR6][R12.64+0x10] ;  /* 0x000010060c187981 */ /* 0x000ee8000c1e1b00 */
[----:B--2---:R-:W-:Y:S04]  /*0820*/  STG.E.64 desc[UR6][R12.64+0x10], R26 ;  /* 0x0000101a0c007986 */ /* 0x004fe8000c101b06 */
[----:B---3--:R-:W-:Y:S04]  /*0830*/  STG.E.64 desc[UR6][R14.64+0x10], R24 ;  /* 0x000010180e007986 */ /* 0x008fe8000c101b06 */
[----:B------:R-:W2:Y:S04]  /*0840*/  LDG.E.64 R28, desc[UR6][R14.64+0x18] ;  /* 0x000018060e1c7981 */ /* 0x000ea8000c1e1b00 */
[----:B0-----:R-:W3:Y:S04]  /*0850*/  LDG.E.64 R18, desc[UR6][R12.64+0x18] ;  /* 0x000018060c127981 */ /* 0x001ee8000c1e1b00 */
[----:B--2---:R-:W-:Y:S04]  /*0860*/  STG.E.64 desc[UR6][R12.64+0x18], R28 ;  /* 0x0000181c0c007986 */ /* 0x004fe8000c101b06 */
[----:B---3--:R0:W-:Y:S04]  /*0870*/  STG.E.64 desc[UR6][R14.64+0x18], R18 ;  /* 0x000018120e007986 */ /* 0x0081e8000c101b06 */
[----:B-1----:R-:W2:Y:S04]  /*0880*/  LDG.E.64 R16, desc[UR6][R12.64+0x20] ;  /* 0x000020060c107981 */ /* 0x002ea8000c1e1b00 */
[----:B0-----:R-:W3:Y:S04]  /*0890*/  LDG.E.64 R18, desc[UR6][R14.64+0x20] ;  /* 0x000020060e127981 */ /* 0x001ee8000c1e1b00 */
[----:B---3--:R0:W-:Y:S04]  /*08a0*/  STG.E.64 desc[UR6][R12.64+0x20], R18 ;  /* 0x000020120c007986 */ /* 0x0081e8000c101b06 */
[----:B--2---:R1:W-:Y:S04]  /*08b0*/  STG.E.64 desc[UR6][R14.64+0x20], R16 ;  /* 0x000020100e007986 */ /* 0x0043e8000c101b06 */
[----:B------:R-:W2:Y:S04]  /*08c0*/  LDG.E.64 R22, desc[UR6][R14.64+0x28] ;  /* 0x000028060e167981 */ /* 0x000ea8000c1e1b00 */
[----:B------:R-:W3:Y:S04]  /*08d0*/  LDG.E.64 R20, desc[UR6][R12.64+0x28] ;  /* 0x000028060c147981 */ /* 0x000ee8000c1e1b00 */
[----:B--2---:R1:W-:Y:S04]  /*08e0*/  STG.E.64 desc[UR6][R12.64+0x28], R22 ;  /* 0x000028160c007986 */ /* 0x0043e8000c101b06 */
[----:B---3--:R1:W-:Y:S04]  /*08f0*/  STG.E.64 desc[UR6][R14.64+0x28], R20 ;  /* 0x000028140e007986 */ /* 0x0083e8000c101b06 */
[----:B------:R-:W2:Y:S04]  /*0900*/  LDG.E.64 R26, desc[UR6][R14.64+0x30] ;  /* 0x000030060e1a7981 */ /* 0x000ea8000c1e1b00 */
[----:B------:R-:W3:Y:S04]  /*0910*/  LDG.E.64 R24, desc[UR6][R12.64+0x30] ;  /* 0x000030060c187981 */ /* 0x000ee8000c1e1b00 */
[----:B--2---:R1:W-:Y:S04]  /*0920*/  STG.E.64 desc[UR6][R12.64+0x30], R26 ;  /* 0x0000301a0c007986 */ /* 0x0043e8000c101b06 */
[----:B---3--:R1:W-:Y:S04]  /*0930*/  STG.E.64 desc[UR6][R14.64+0x30], R24 ;  /* 0x000030180e007986 */ /* 0x0083e8000c101b06 */
[----:B------:R-:W2:Y:S04]  /*0940*/  LDG.E.64 R28, desc[UR6][R14.64+0x38] ;  /* 0x000038060e1c7981 */ /* 0x000ea8000c1e1b00 */
[----:B0-----:R-:W3:Y:S01]  /*0950*/  LDG.E.64 R18, desc[UR6][R12.64+0x38] ;  /* 0x000038060c127981 */ /* 0x001ee2000c1e1b00 */
[----:B------:R-:W-:-:S03]  /*0960*/  VIADD R9, R9, 0x8 ;  /* 0x0000000809097836 */ /* 0x000fc60000000000 */
[----:B--2---:R1:W-:Y:S04]  /*0970*/  STG.E.64 desc[UR6][R12.64+0x38], R28 ;  /* 0x0000381c0c007986 */ /* 0x0043e8000c101b06 */
[----:B---3--:R1:W-:Y:S02]  /*0980*/  STG.E.64 desc[UR6][R14.64+0x38], R18 ;  /* 0x000038120e007986 */ /* 0x0083e4000c101b06 */
.L_x_12:
[----:B------:R-:W-:Y:S05]  /*0990*/  @!P2 BRA `(.L_x_9) ;  /* 0x0000000000c0a947 */ /* 0x000fea0003800000 */
[----:B-1----:R-:W-:Y:S02]  /*09a0*/  IADD3 R12, PT, PT, R3, -0x1, RZ ;  /* 0xffffffff030c7810 */ /* 0x002fe40007ffe0ff */
[----:B------:R-:W-:Y:S02]  /*09b0*/  ISETP.NE.AND P2, PT, R5, RZ, PT ;  /* 0x000000ff0500720c */ /* 0x000fe40003f45270 */
[----:B------:R-:W-:-:S13]  /*09c0*/  ISETP.GE.U32.AND P1, PT, R12, 0x3, PT ;  /* 0x000000030c00780c */ /* 0x000fda0003f26070 */
[----:B------:R-:W-:Y:S05]  /*09d0*/  @!P1 BRA `(.L_x_13) ;  /* 0x0000000000589947 */ /* 0x000fea0003800000 */
[----:B------:R-:W0:Y:S01]  /*09e0*/  LDC.64 R12, c[0x0][0x390] ;  /* 0x0000e400ff0c7b82 */ /* 0x000e220000000a00 */
[----:B------:R-:W-:-:S07]  /*09f0*/  IMAD.IADD R15, R8, 0x1, R9 ;  /* 0x00000001080f7824 */ /* 0x000fce00078e0209 */
        /* <DEDUP_REMOVED lines=17> */
[----:B------:R-:W-:-:S03]  /*0b10*/  IADD3 R9, PT, PT, R9, 0x4, RZ ;  /* 0x0000000409097810 */ /* 0x000fc60007ffe0ff */
[----:B--2---:R1:W-:Y:S04]  /*0b20*/  STG.E.64 desc[UR6][R12.64+0x18], R28 ;  /* 0x0000181c0c007986 */ /* 0x0043e8000c101b06 */
[----:B---3--:R1:W-:Y:S02]  /*0b30*/  STG.E.64 desc[UR6][R14.64+0x18], R18 ;  /* 0x000018120e007986 */ /* 0x0083e4000c101b06 */
.L_x_13:
[----:B------:R-:W-:Y:S05]  /*0b40*/  @!P2 BRA `(.L_x_9) ;  /* 0x000000000054a947 */ /* 0x000fea0003800000 */
[----:B-1----:R-:W0:Y:S01]  /*0b50*/  LDC.64 R12, c[0x0][0x390] ;  /* 0x0000e400ff0c7b82 */ /* 0x002e220000000a00 */
[----:B------:R-:W-:-:S07]  /*0b60*/  IMAD.IADD R9, R8, 0x1, R9 ;  /* 0x0000000108097824 */ /* 0x000fce00078e0209 */
[----:B------:R-:W1:Y:S01]  /*0b70*/  LDC R15, c[0x0][0x380] ;  /* 0x0000e000ff0f7b82 */ /* 0x000e620000000800 */
[----:B0-----:R-:W-:-:S04]  /*0b80*/  IMAD.WIDE R12, R9, 0x8, R12 ;  /* 0x00000008090c7825 */ /* 0x001fc800078e020c */
[----:B-1----:R-:W-:Y:S02]  /*0b90*/  IMAD.WIDE.U32 R8, R15, 0x8, R12 ;  /* 0x000000080f087825 */ /* 0x002fe400078e000c */
[----:B------:R-:W2:Y:S04]  /*0ba0*/  LDG.E.64 R14, desc[UR6][R12.64] ;  /* 0x000000060c0e7981 */ /* 0x000ea8000c1e1b00 */
[----:B------:R-:W3:Y:S01]  /*0bb0*/  LDG.E.64 R16, desc[UR6][R8.64] ;  /* 0x0000000608107981 */ /* 0x000ee2000c1e1b00 */
[----:B------:R-:W-:-:S03]  /*0bc0*/  ISETP.NE.AND P1, PT, R5, 0x1, PT ;  /* 0x000000010500780c */ /* 0x000fc60003f25270 */
[----:B---3--:R3:W-:Y:S04]  /*0bd0*/  STG.E.64 desc[UR6][R12.64], R16 ;  /* 0x000000100c007986 */ /* 0x0087e8000c101b06 */
[----:B--2---:R3:W-:Y:S06]  /*0be0*/  STG.E.64 desc[UR6][R8.64], R14 ;  /* 0x0000000e08007986 */ /* 0x0047ec000c101b06 */
[----:B------:R-:W-:Y:S05]  /*0bf0*/  @!P1 BRA `(.L_x_9) ;  /* 0x0000000000289947 */ /* 0x000fea0003800000 */
[----:B---3--:R-:W2:Y:S04]  /*0c00*/  LDG.E.64 R16, desc[UR6][R8.64+0x8] ;  /* 0x0000080608107981 */ /* 0x008ea8000c1e1b00 */
[----:B------:R-:W3:Y:S01]  /*0c10*/  LDG.E.64 R14, desc[UR6][R12.64+0x8] ;  /* 0x000008060c0e7981 */ /* 0x000ee2000c1e1b00 */
[----:B------:R-:W-:-:S03]  /*0c20*/  ISETP.NE.AND P1, PT, R5, 0x2, PT ;  /* 0x000000020500780c */ /* 0x000fc60003f25270 */
[----:B--2---:R2:W-:Y:S04]  /*0c30*/  STG.E.64 desc[UR6][R12.64+0x8], R16 ;  /* 0x000008100c007986 */ /* 0x0045e8000c101b06 */
[----:B---3--:R2:W-:Y:S06]  /*0c40*/  STG.E.64 desc[UR6][R8.64+0x8], R14 ;  /* 0x0000080e08007986 */ /* 0x0085ec000c101b06 */
[----:B------:R-:W-:Y:S05]  /*0c50*/  @!P1 BRA `(.L_x_9) ;  /* 0x0000000000109947 */ /* 0x000fea0003800000 */
[----:B--2---:R-:W2:Y:S04]  /*0c60*/  LDG.E.64 R16, desc[UR6][R8.64+0x10] ;  /* 0x0000100608107981 */ /* 0x004ea8000c1e1b00 */
[----:B------:R-:W3:Y:S04]  /*0c70*/  LDG.E.64 R14, desc[UR6][R12.64+0x10] ;  /* 0x000010060c0e7981 */ /* 0x000ee8000c1e1b00 */
[----:B--2---:R4:W-:Y:S04]  /*0c80*/  STG.E.64 desc[UR6][R12.64+0x10], R16 ;  /* 0x000010100c007986 */ /* 0x0049e8000c101b06 */
[----:B---3--:R4:W-:Y:S02]  /*0c90*/  STG.E.64 desc[UR6][R8.64+0x10], R14 ;  /* 0x0000100e08007986 */ /* 0x0089e4000c101b06 */
.L_x_9:
[----:B------:R-:W-:Y:S05]  /*0ca0*/  BSYNC.RECONVERGENT B0 ;  /* 0x0000000000007941 */ /* 0x000fea0003800200 */
.L_x_8:
[----:B------:R-:W-:Y:S05]  /*0cb0*/  @!P0 BRA `(.L_x_14) ;  /* 0xfffffff400248947 */ /* 0x000fea000383ffff */
[----:B------:R-:W-:Y:S05]  /*0cc0*/  EXIT ;  /* 0x000000000000794d */ /* 0x000fea0003800000 */
.L_x_15:
        /* <DEDUP_REMOVED lines=11> */
.L_x_17:


//--------------------- .nv.shared.reserved.0     --------------------------
	.section	.nv.shared.reserved.0,"aw",@nobits
	.weak		__nv_reservedSMEM_offset_0_alias
	.size		__nv_reservedSMEM_offset_0_alias, 0, 64
	.other		__nv_reservedSMEM_offset_0_alias,@"STO_CUDA_RESERVED_SHARED STV_DEFAULT"
__nv_reservedSMEM_offset_0_alias:
	.zero		0
	.zero		64


//--------------------- .nv.constant0._Z9naivecopyiiiiPdS_ --------------------------
	.section	.nv.constant0._Z9naivecopyiiiiPdS_,"a",@progbits
	.sectionflags	@""
	.align	4
.nv.constant0._Z9naivecopyiiiiPdS_:
	.zero		928


//--------------------- .nv.constant0._Z13communicationiiiPd --------------------------
	.section	.nv.constant0._Z13communicationiiiPd,"a",@progbits
	.sectionflags	@""
	.align	4
.nv.constant0._Z13communicationiiiPd:
	.zero		920


//--------------------- SYMBOLS --------------------------

	.type		.nv.reservedSmem.offset0,@object
	.size		.nv.reservedSmem.offset0,0x4
